// auto-generated by cutlass_sweep.gemm — config: {"arch": "sm_100", "cluster_m": 1, "cluster_n": 1, "dtype": "tf32", "dtype_b": "tf32", "layout": "nt", "stages": 0, "tile_k": 32, "tile_m": 64, "tile_n": 64}
#include "cutlass/cutlass.h"
#include "cutlass/gemm/collective/collective_builder.hpp"
#include "cutlass/gemm/device/gemm_universal_adapter.h"
#include "cutlass/gemm/kernel/gemm_universal.hpp"
#include "cutlass/epilogue/collective/collective_builder.hpp"

using ElemA = cutlass::tfloat32_t;
using ElemB = cutlass::tfloat32_t;
using ElemCD = cutlass::tfloat32_t;
using Acc  = float;
using TileShape    = cute::Shape<cute::_64, cute::_64, cute::_32>;
using ClusterShape = cute::Shape<cute::_1, cute::_1, cute::_1>;

using CollectiveEpilogue = typename cutlass::epilogue::collective::CollectiveBuilder<
    cutlass::arch::Sm100, cutlass::arch::OpClassTensorOp,
    TileShape, ClusterShape,
    cutlass::epilogue::collective::EpilogueTileAuto,
    Acc, Acc,
    ElemCD, cutlass::layout::RowMajor, 128 / cutlass::sizeof_bits<ElemCD>::value,
    ElemCD, cutlass::layout::RowMajor, 128 / cutlass::sizeof_bits<ElemCD>::value,
    cutlass::epilogue::collective::EpilogueScheduleAuto
  >::CollectiveOp;

using CollectiveMainloop = typename cutlass::gemm::collective::CollectiveBuilder<
    cutlass::arch::Sm100, cutlass::arch::OpClassTensorOp,
    ElemA, cutlass::layout::RowMajor, 128 / cutlass::sizeof_bits<ElemA>::value,
    ElemB, cutlass::layout::ColumnMajor, 128 / cutlass::sizeof_bits<ElemB>::value,
    Acc,
    TileShape, ClusterShape,
    cutlass::gemm::collective::StageCountAutoCarveout<static_cast<int>(sizeof(typename CollectiveEpilogue::SharedStorage))>,
    cutlass::gemm::collective::KernelScheduleAuto
  >::CollectiveOp;

using GemmKernel = cutlass::gemm::kernel::GemmUniversal<
    cute::Shape<int,int,int,int>,
    CollectiveMainloop,
    CollectiveEpilogue
>;
using Gemm = cutlass::gemm::device::GemmUniversalAdapter<GemmKernel>;

// Force the device kernel symbol into the cubin without needing a host main.
auto* _anchor = &cutlass::device_kernel<GemmKernel>;


// ===== COMPILED SASS (sm_100a) =====

	.target	sm_100a

	.elftype	@"ET_EXEC"


//--------------------- .note.nv.tkinfo           --------------------------
	.section	.note.nv.tkinfo,"",@"SHT_NOTE"
	.sectionflags	@"SHF_NOTE_NV_TKINFO"
	.tkinfo
        /*0018*/ 	.word	0x00000002
        /*0030*/ 	.string	""
        /*0030*/ 	.string	"ptxas"
        /*0030*/ 	.string	"Cuda compilation tools, release 13.0, V13.0.88"
        /*0030*/ 	.string	"Build cuda_13.0.r13.0/compiler.36424714_0"
        /*0030*/ 	.string	"-arch sm_100a -m 64 "



//--------------------- .note.nv.cuinfo           --------------------------
	.section	.note.nv.cuinfo,"",@"SHT_NOTE"
	.sectionflags	@"SHF_NOTE_NV_CUINFO"
        /*0018*/ 	.short	0x0002
        /*001a*/ 	.short	0x0064
        /*001c*/ 	.short	0x0082
	.zero		2


//--------------------- .nv.info                  --------------------------
	.section	.nv.info,"",@"SHT_CUDA_INFO"
	.align	4


	//----- nvinfo : EIATTR_REGCOUNT
	.align		4
        /*0000*/ 	.byte	0x04, 0x2f
        /*0002*/ 	.short	(.L_19 - .L_18)
	.align		4
.L_18:
        /*0004*/ 	.word	index@(_ZN7cutlass13device_kernelINS_4gemm6kernel13GemmUniversalIN4cute5tupleIJiiiiEEENS1_10collective13CollectiveMmaINS1_35MainloopSm100TmaUmmaWarpSpecializedILi12ELi2ELi4ENS5_IJNS4_1CILi1EEESB_SB_EEEEENS5_IJNSA_ILi64EEESE_NSA_ILi32EEEEEENS_10tfloat32_tENS5_IJlSB_lEEESH_SI_NS4_8TiledMMAINS4_8MMA_AtomIJNS4_17SM100_MMA_TF32_SSISH_SH_fLi64ELi64ELNS4_4UMMA5MajorE0ELSN_0ELNSM_7ScaleInE0ELSO_0EEEEEENS4_6LayoutISC_NS5_IJNSA_ILi0EEESS_SS_EEEEENS5_IJNS4_10UnderscoreESV_SV_EEEEENS4_13SM90_TMA_LOADENS4_14ComposedLayoutINS4_7SwizzleILi3ELi4ELi3EEENS4_18smem_ptr_flag_bitsILi32EEENSR_INS5_IJNSA_ILi8EEESF_EEENS5_IJSF_SB_EEEEEEEvNS4_8identityESY_S18_vS19_EENS_8epilogue10collective18CollectiveEpilogueINS1B_23Sm100TmaWarpSpecializedILi3ELi2ELi16ELb1ELb0EEEJSG_NS5_IJNSR_ISE_SB_EENSR_ISF_SB_EEEEESH_SI_SH_SI_NS1B_6fusion15FusionCallbacksIS1F_NS1J_17LinearCombinationISH_fSH_fLNS_15FloatRoundStyleE2EEESG_S1I_JEEENS4_5SM1004TMEM4LOAD26SM100_TMEM_LOAD_16dp128b8xESY_S18_NS4_17SM75_U32x4_LDSM_NENS4_14SM90_TMA_STOREES18_NS4_17SM90_U32x4_STSM_NENS4_39AutoVectorizingCopyWithAssumedAlignmentILi128EEEEEEvvEEEEvNT_6ParamsE)
        /*0008*/ 	.word	0x0000005f


	//----- nvinfo : EIATTR_FRAME_SIZE
	.align		4
.L_19:
        /*000c*/ 	.byte	0x04, 0x11
        /*000e*/ 	.short	(.L_21 - .L_20)
	.align		4
.L_20:
        /*0010*/ 	.word	index@($__internal_2_$__cuda_sm10x_tcgen05_guardrail_trap_unallocated_columns_being_dealloced)
        /*0014*/ 	.word	0x00000000


	//----- nvinfo : EIATTR_FRAME_SIZE
	.align		4
.L_21:
        /*0018*/ 	.byte	0x04, 0x11
        /*001a*/ 	.short	(.L_23 - .L_22)
	.align		4
.L_22:
        /*001c*/ 	.word	index@($__internal_1_$__cuda_sm10x_tcgen05_guardrail_trap_phase_invalid_during_alloc)
        /*0020*/ 	.word	0x00000000


	//----- nvinfo : EIATTR_FRAME_SIZE
	.align		4
.L_23:
        /*0024*/ 	.byte	0x04, 0x11
        /*0026*/ 	.short	(.L_25 - .L_24)
	.align		4
.L_24:
        /*0028*/ 	.word	index@($__internal_0_$__cuda_sm10x_tcgen05_guardrail_trap_col_being_dealloced_not_returned_by_alloc)
        /*002c*/ 	.word	0x00000000


	//----- nvinfo : EIATTR_FRAME_SIZE
	.align		4
.L_25:
        /*0030*/ 	.byte	0x04, 0x11
        /*0032*/ 	.short	(.L_27 - .L_26)
	.align		4
.L_26:
        /*0034*/ 	.word	index@(_ZN7cutlass13device_kernelINS_4gemm6kernel13GemmUniversalIN4cute5tupleIJiiiiEEENS1_10collective13CollectiveMmaINS1_35MainloopSm100TmaUmmaWarpSpecializedILi12ELi2ELi4ENS5_IJNS4_1CILi1EEESB_SB_EEEEENS5_IJNSA_ILi64EEESE_NSA_ILi32EEEEEENS_10tfloat32_tENS5_IJlSB_lEEESH_SI_NS4_8TiledMMAINS4_8MMA_AtomIJNS4_17SM100_MMA_TF32_SSISH_SH_fLi64ELi64ELNS4_4UMMA5MajorE0ELSN_0ELNSM_7ScaleInE0ELSO_0EEEEEENS4_6LayoutISC_NS5_IJNSA_ILi0EEESS_SS_EEEEENS5_IJNS4_10UnderscoreESV_SV_EEEEENS4_13SM90_TMA_LOADENS4_14ComposedLayoutINS4_7SwizzleILi3ELi4ELi3EEENS4_18smem_ptr_flag_bitsILi32EEENSR_INS5_IJNSA_ILi8EEESF_EEENS5_IJSF_SB_EEEEEEEvNS4_8identityESY_S18_vS19_EENS_8epilogue10collective18CollectiveEpilogueINS1B_23Sm100TmaWarpSpecializedILi3ELi2ELi16ELb1ELb0EEEJSG_NS5_IJNSR_ISE_SB_EENSR_ISF_SB_EEEEESH_SI_SH_SI_NS1B_6fusion15FusionCallbacksIS1F_NS1J_17LinearCombinationISH_fSH_fLNS_15FloatRoundStyleE2EEESG_S1I_JEEENS4_5SM1004TMEM4LOAD26SM100_TMEM_LOAD_16dp128b8xESY_S18_NS4_17SM75_U32x4_LDSM_NENS4_14SM90_TMA_STOREES18_NS4_17SM90_U32x4_STSM_NENS4_39AutoVectorizingCopyWithAssumedAlignmentILi128EEEEEEvvEEEEvNT_6ParamsE)
        /*0038*/ 	.word	0x00000000


	//----- nvinfo : EIATTR_MIN_STACK_SIZE
	.align		4
.L_27:
        /*003c*/ 	.byte	0x04, 0x12
        /*003e*/ 	.short	(.L_29 - .L_28)
	.align		4
.L_28:
        /*0040*/ 	.word	index@(_ZN7cutlass13device_kernelINS_4gemm6kernel13GemmUniversalIN4cute5tupleIJiiiiEEENS1_10collective13CollectiveMmaINS1_35MainloopSm100TmaUmmaWarpSpecializedILi12ELi2ELi4ENS5_IJNS4_1CILi1EEESB_SB_EEEEENS5_IJNSA_ILi64EEESE_NSA_ILi32EEEEEENS_10tfloat32_tENS5_IJlSB_lEEESH_SI_NS4_8TiledMMAINS4_8MMA_AtomIJNS4_17SM100_MMA_TF32_SSISH_SH_fLi64ELi64ELNS4_4UMMA5MajorE0ELSN_0ELNSM_7ScaleInE0ELSO_0EEEEEENS4_6LayoutISC_NS5_IJNSA_ILi0EEESS_SS_EEEEENS5_IJNS4_10UnderscoreESV_SV_EEEEENS4_13SM90_TMA_LOADENS4_14ComposedLayoutINS4_7SwizzleILi3ELi4ELi3EEENS4_18smem_ptr_flag_bitsILi32EEENSR_INS5_IJNSA_ILi8EEESF_EEENS5_IJSF_SB_EEEEEEEvNS4_8identityESY_S18_vS19_EENS_8epilogue10collective18CollectiveEpilogueINS1B_23Sm100TmaWarpSpecializedILi3ELi2ELi16ELb1ELb0EEEJSG_NS5_IJNSR_ISE_SB_EENSR_ISF_SB_EEEEESH_SI_SH_SI_NS1B_6fusion15FusionCallbacksIS1F_NS1J_17LinearCombinationISH_fSH_fLNS_15FloatRoundStyleE2EEESG_S1I_JEEENS4_5SM1004TMEM4LOAD26SM100_TMEM_LOAD_16dp128b8xESY_S18_NS4_17SM75_U32x4_LDSM_NENS4_14SM90_TMA_STOREES18_NS4_17SM90_U32x4_STSM_NENS4_39AutoVectorizingCopyWithAssumedAlignmentILi128EEEEEEvvEEEEvNT_6ParamsE)
        /*0044*/ 	.word	0x00000000
.L_29:


//--------------------- .nv.compat                --------------------------
	.section	.nv.compat,"",@"SHT_CUDA_COMPAT_INFO"
	.align	4
        /*0000*/ 	.byte	0x02, 0x09, 0x01, 0x00, 0x02, 0x02, 0x02, 0x00, 0x02, 0x05, 0x05, 0x00, 0x03, 0x07, 0x01, 0x01
        /*0010*/ 	.byte	0x02, 0x03, 0x01, 0x00, 0x02, 0x06, 0x01, 0x00, 0x04, 0x0b, 0x08, 0x00, 0x09, 0x00, 0x00, 0x00
        /*0020*/ 	.byte	0x00, 0x00, 0x00, 0x00


//--------------------- .nv.info._ZN7cutlass13device_kernelINS_4gemm6kernel13GemmUniversalIN4cute5tupleIJiiiiEEENS1_10collective13CollectiveMmaINS1_35MainloopSm100TmaUmmaWarpSpecializedILi12ELi2ELi4ENS5_IJNS4_1CILi1EEESB_SB_EEEEENS5_IJNSA_ILi64EEESE_NSA_ILi32EEEEEENS_10tfloat32_tENS5_IJlSB_lEEESH_SI_NS4_8TiledMMAINS4_8MMA_AtomIJNS4_17SM100_MMA_TF32_SSISH_SH_fLi64ELi64ELNS4_4UMMA5MajorE0ELSN_0ELNSM_7ScaleInE0ELSO_0EEEEEENS4_6LayoutISC_NS5_IJNSA_ILi0EEESS_SS_EEEEENS5_IJNS4_10UnderscoreESV_SV_EEEEENS4_13SM90_TMA_LOADENS4_14ComposedLayoutINS4_7SwizzleILi3ELi4ELi3EEENS4_18smem_ptr_flag_bitsILi32EEENSR_INS5_IJNSA_ILi8EEESF_EEENS5_IJSF_SB_EEEEEEEvNS4_8identityESY_S18_vS19_EENS_8epilogue10collective18CollectiveEpilogueINS1B_23Sm100TmaWarpSpecializedILi3ELi2ELi16ELb1ELb0EEEJSG_NS5_IJNSR_ISE_SB_EENSR_ISF_SB_EEEEESH_SI_SH_SI_NS1B_6fusion15FusionCallbacksIS1F_NS1J_17LinearCombinationISH_fSH_fLNS_15FloatRoundStyleE2EEESG_S1I_JEEENS4_5SM1004TMEM4LOAD26SM100_TMEM_LOAD_16dp128b8xESY_S18_NS4_17SM75_U32x4_LDSM_NENS4_14SM90_TMA_STOREES18_NS4_17SM90_U32x4_STSM_NENS4_39AutoVectorizingCopyWithAssumedAlignmentILi128EEEEEEvvEEEEvNT_6ParamsE --------------------------
	.section	.nv.info._ZN7cutlass13device_kernelINS_4gemm6kernel13GemmUniversalIN4cute5tupleIJiiiiEEENS1_10collective13CollectiveMmaINS1_35MainloopSm100TmaUmmaWarpSpecializedILi12ELi2ELi4ENS5_IJNS4_1CILi1EEESB_SB_EEEEENS5_IJNSA_ILi64EEESE_NSA_ILi32EEEEEENS_10tfloat32_tENS5_IJlSB_lEEESH_SI_NS4_8TiledMMAINS4_8MMA_AtomIJNS4_17SM100_MMA_TF32_SSISH_SH_fLi64ELi64ELNS4_4UMMA5MajorE0ELSN_0ELNSM_7ScaleInE0ELSO_0EEEEEENS4_6LayoutISC_NS5_IJNSA_ILi0EEESS_SS_EEEEENS5_IJNS4_10UnderscoreESV_SV_EEEEENS4_13SM90_TMA_LOADENS4_14ComposedLayoutINS4_7SwizzleILi3ELi4ELi3EEENS4_18smem_ptr_flag_bitsILi32EEENSR_INS5_IJNSA_ILi8EEESF_EEENS5_IJSF_SB_EEEEEEEvNS4_8identityESY_S18_vS19_EENS_8epilogue10collective18CollectiveEpilogueINS1B_23Sm100TmaWarpSpecializedILi3ELi2ELi16ELb1ELb0EEEJSG_NS5_IJNSR_ISE_SB_EENSR_ISF_SB_EEEEESH_SI_SH_SI_NS1B_6fusion15FusionCallbacksIS1F_NS1J_17LinearCombinationISH_fSH_fLNS_15FloatRoundStyleE2EEESG_S1I_JEEENS4_5SM1004TMEM4LOAD26SM100_TMEM_LOAD_16dp128b8xESY_S18_NS4_17SM75_U32x4_LDSM_NENS4_14SM90_TMA_STOREES18_NS4_17SM90_U32x4_STSM_NENS4_39AutoVectorizingCopyWithAssumedAlignmentILi128EEEEEEvvEEEEvNT_6ParamsE,"",@"SHT_CUDA_INFO"
	.sectionflags	@""
	.align	4


	//----- nvinfo : EIATTR_CUDA_API_VERSION
	.align		4
        /*0000*/ 	.byte	0x04, 0x37
        /*0002*/ 	.short	(.L_31 - .L_30)
.L_30:
        /*0004*/ 	.word	0x00000082


	//----- nvinfo : EIATTR_KPARAM_INFO
	.align		4
.L_31:
        /*0008*/ 	.byte	0x04, 0x17
        /*000a*/ 	.short	(.L_33 - .L_32)
.L_32:
        /*000c*/ 	.word	0x00000000
        /*0010*/ 	.short	0x0000
        /*0012*/ 	.short	0x0000
        /*0014*/ 	.byte	0x00, 0xf0, 0x01, 0x20


	//----- nvinfo : EIATTR_AT_ENTRY_FRAGMENTS
	.align		4
.L_33:
        /*0018*/ 	.byte	0x04, 0x4f
        /*001a*/ 	.short	(.L_35 - .L_34)


	//   ....[0]....
.L_34:
        /*001c*/ 	.word	0x00000006


	//----- nvinfo : EIATTR_RESERVED_SMEM_USED
	.align		4
.L_35:
        /*0020*/ 	.byte	0x01, 0x41
	.zero		2


	//----- nvinfo : EIATTR_SPARSE_MMA_MASK
	.align		4
        /*0024*/ 	.byte	0x03, 0x50
        /*0026*/ 	.short	0x0000


	//----- nvinfo : EIATTR_TCGEN05_1CTA_USED
	.align		4
        /*0028*/ 	.byte	0x01, 0x51
	.zero		2


	//----- nvinfo : EIATTR_MAXREG_COUNT
	.align		4
        /*002c*/ 	.byte	0x03, 0x1b
        /*002e*/ 	.short	0x00ff


	//----- nvinfo : EIATTR_NUM_BARRIERS
	.align		4
        /*0030*/ 	.byte	0x02, 0x4c
        /*0032*/ 	.byte	0x07
	.zero		1


	//----- nvinfo : EIATTR_EXTERNS
	.align		4
        /*0034*/ 	.byte	0x04, 0x0f
        /*0036*/ 	.short	(.L_37 - .L_36)


	//   ....[0]....
	.align		4
.L_36:
        /*0038*/ 	.word	index@(__assertfail)


	//----- nvinfo : EIATTR_MERCURY_ISA_VERSION
	.align		4
.L_37:
        /*003c*/ 	.byte	0x03, 0x5f
        /*003e*/ 	.short	0x0101


	//----- nvinfo : EIATTR_INT_WARP_WIDE_INSTR_OFFSETS
	.align		4
        /*0040*/ 	.byte	0x04, 0x31
        /*0042*/ 	.short	(.L_39 - .L_38)


	//   ....[0]....
.L_38:
        /*0044*/ 	.word	0x00001ee0


	//   ....[1]....
        /*0048*/ 	.word	0x00003e10


	//   ....[2]....
        /*004c*/ 	.word	0x00003e30


	//   ....[3]....
        /*0050*/ 	.word	0x00003e60


	//   ....[4]....
        /*0054*/ 	.word	0x00004770


	//   ....[5]....
        /*0058*/ 	.word	0x00004790


	//   ....[6]....
        /*005c*/ 	.word	0x00004a60


	//   ....[7]....
        /*0060*/ 	.word	0x00004b90


	//----- nvinfo : EIATTR_COOP_GROUP_MASK_REGIDS
	.align		4
.L_39:
        /*0064*/ 	.byte	0x04, 0x29
        /*0066*/ 	.short	(.L_41 - .L_40)


	//   ....[0]....
.L_40:
        /*0068*/ 	.word	0xffffffff


	//   ....[1]....
        /*006c*/ 	.word	0xffffffff


	//   ....[2]....
        /*0070*/ 	.word	0xffffffff


	//   ....[3]....
        /*0074*/ 	.word	0xffffffff


	//   ....[4]....
        /*0078*/ 	.word	0xffffffff


	//   ....[5]....
        /*007c*/ 	.word	0xffffffff


	//   ....[6]....
        /*0080*/ 	.word	0xffffffff


	//   ....[7]....
        /*0084*/ 	.word	0xffffffff


	//   ....[8]....
        /*0088*/ 	.word	0xffffffff


	//   ....[9]....
        /*008c*/ 	.word	0xffffffff


	//   ....[10]....
        /*0090*/ 	.word	0xffffffff


	//   ....[11]....
        /*0094*/ 	.word	0xffffffff


	//   ....[12]....
        /*0098*/ 	.word	0xffffffff


	//----- nvinfo : EIATTR_COOP_GROUP_INSTR_OFFSETS
	.align		4
.L_41:
        /*009c*/ 	.byte	0x04, 0x28
        /*009e*/ 	.short	(.L_43 - .L_42)


	//   ....[0]....
.L_42:
        /*00a0*/ 	.word	0x00000090


	//   ....[1]....
        /*00a4*/ 	.word	0x000004d0


	//   ....[2]....
        /*00a8*/ 	.word	0x00000770


	//   ....[3]....
        /*00ac*/ 	.word	0x000008f0


	//   ....[4]....
        /*00b0*/ 	.word	0x000009f0


	//   ....[5]....
        /*00b4*/ 	.word	0x00000b60


	//   ....[6]....
        /*00b8*/ 	.word	0x00000d00


	//   ....[7]....
        /*00bc*/ 	.word	0x00001dc0


	//   ....[8]....
        /*00c0*/ 	.word	0x00003020


	//   ....[9]....
        /*00c4*/ 	.word	0x00003230


	//   ....[10]....
        /*00c8*/ 	.word	0x00003260


	//   ....[11]....
        /*00cc*/ 	.word	0x00003cf0


	//   ....[12]....
        /*00d0*/ 	.word	0x00003f20


	//----- nvinfo : EIATTR_VRC_CTA_INIT_COUNT
	.align		4
.L_43:
        /*00d4*/ 	.byte	0x02, 0x4a
        /*00d6*/ 	.byte	0x80
	.zero		1


	//----- nvinfo : EIATTR_SYSCALL_OFFSETS
	.align		4
        /*00d8*/ 	.byte	0x04, 0x46
        /*00da*/ 	.short	(.L_45 - .L_44)


	//   ....[0]....
.L_44:
        /*00dc*/ 	.word	0x00005780


	//   ....[1]....
        /*00e0*/ 	.word	0x00005870


	//   ....[2]....
        /*00e4*/ 	.word	0x00006130


	//   ....[3]....
        /*00e8*/ 	.word	0x00006b80


	//----- nvinfo : EIATTR_MBARRIER_INSTR_OFFSETS
	.align		4
.L_45:
        /*00ec*/ 	.byte	0x04, 0x39
        /*00ee*/ 	.short	(.L_47 - .L_46)


	//   ....[0]....
.L_46:
        /*00f0*/ 	.word	0x000005d0
        /*00f4*/ 	.word	0x000000ff
        /*00f8*/ 	.word	0x00000000
        /*00fc*/ 	.short	0x0100
        /*00fe*/ 	.byte	0x05
	.zero		1


	//   ....[1]....
        /*0100*/ 	.word	0x000005e0
        /*0104*/ 	.word	0x000000ff
        /*0108*/ 	.word	0x00000060
        /*010c*/ 	.short	0x0100
        /*010e*/ 	.byte	0x05
	.zero		1


	//   ....[2]....
        /*0110*/ 	.word	0x000005f0
        /*0114*/ 	.word	0x000000ff
        /*0118*/ 	.word	0x00000008
        /*011c*/ 	.short	0x0100
        /*011e*/ 	.byte	0x05
	.zero		1


	//   ....[3]....
        /*0120*/ 	.word	0x00000600
        /*0124*/ 	.word	0x000000ff
        /*0128*/ 	.word	0x00000068
        /*012c*/ 	.short	0x0100
        /*012e*/ 	.byte	0x05
	.zero		1


	//   ....[4]....
        /*0130*/ 	.word	0x00000610
        /*0134*/ 	.word	0x000000ff
        /*0138*/ 	.word	0x00000010
        /*013c*/ 	.short	0x0100
        /*013e*/ 	.byte	0x05
	.zero		1


	//   ....[5]....
        /*0140*/ 	.word	0x00000620
        /*0144*/ 	.word	0x000000ff
        /*0148*/ 	.word	0x00000070
        /*014c*/ 	.short	0x0100
        /*014e*/ 	.byte	0x05
	.zero		1


	//   ....[6]....
        /*0150*/ 	.word	0x00000630
        /*0154*/ 	.word	0x000000ff
        /*0158*/ 	.word	0x00000018
        /*015c*/ 	.short	0x0100
        /*015e*/ 	.byte	0x05
	.zero		1


	//   ....[7]....
        /*0160*/ 	.word	0x00000640
        /*0164*/ 	.word	0x000000ff
        /*0168*/ 	.word	0x00000078
        /*016c*/ 	.short	0x0100
        /*016e*/ 	.byte	0x05
	.zero		1


	//   ....[8]....
        /*0170*/ 	.word	0x00000650
        /*0174*/ 	.word	0x000000ff
        /*0178*/ 	.word	0x00000020
        /*017c*/ 	.short	0x0100
        /*017e*/ 	.byte	0x05
	.zero		1


	//   ....[9]....
        /*0180*/ 	.word	0x00000660
        /*0184*/ 	.word	0x000000ff
        /*0188*/ 	.word	0x00000080
        /*018c*/ 	.short	0x0100
        /*018e*/ 	.byte	0x05
	.zero		1


	//   ....[10]....
        /*0190*/ 	.word	0x00000670
        /*0194*/ 	.word	0x000000ff
        /*0198*/ 	.word	0x00000028
        /*019c*/ 	.short	0x0100
        /*019e*/ 	.byte	0x05
	.zero		1


	//   ....[11]....
        /*01a0*/ 	.word	0x00000680
        /*01a4*/ 	.word	0x000000ff
        /*01a8*/ 	.word	0x00000088
        /*01ac*/ 	.short	0x0100
        /*01ae*/ 	.byte	0x05
	.zero		1


	//   ....[12]....
        /*01b0*/ 	.word	0x00000690
        /*01b4*/ 	.word	0x000000ff
        /*01b8*/ 	.word	0x00000030
        /*01bc*/ 	.short	0x0100
        /*01be*/ 	.byte	0x05
	.zero		1


	//   ....[13]....
        /*01c0*/ 	.word	0x000006a0
        /*01c4*/ 	.word	0x000000ff
        /*01c8*/ 	.word	0x00000090
        /*01cc*/ 	.short	0x0100
        /*01ce*/ 	.byte	0x05
	.zero		1


	//   ....[14]....
        /*01d0*/ 	.word	0x000006b0
        /*01d4*/ 	.word	0x000000ff
        /*01d8*/ 	.word	0x00000038
        /*01dc*/ 	.short	0x0100
        /*01de*/ 	.byte	0x05
	.zero		1


	//   ....[15]....
        /*01e0*/ 	.word	0x000006c0
        /*01e4*/ 	.word	0x000000ff
        /*01e8*/ 	.word	0x00000098
        /*01ec*/ 	.short	0x0100
        /*01ee*/ 	.byte	0x05
	.zero		1


	//   ....[16]....
        /*01f0*/ 	.word	0x000006d0
        /*01f4*/ 	.word	0x000000ff
        /*01f8*/ 	.word	0x00000040
        /*01fc*/ 	.short	0x0100
        /*01fe*/ 	.byte	0x05
	.zero		1


	//   ....[17]....
        /*0200*/ 	.word	0x000006e0
        /*0204*/ 	.word	0x000000ff
        /*0208*/ 	.word	0x000000a0
        /*020c*/ 	.short	0x0100
        /*020e*/ 	.byte	0x05
	.zero		1


	//   ....[18]....
        /*0210*/ 	.word	0x000006f0
        /*0214*/ 	.word	0x000000ff
        /*0218*/ 	.word	0x00000048
        /*021c*/ 	.short	0x0100
        /*021e*/ 	.byte	0x05
	.zero		1


	//   ....[19]....
        /*0220*/ 	.word	0x00000700
        /*0224*/ 	.word	0x000000ff
        /*0228*/ 	.word	0x000000a8
        /*022c*/ 	.short	0x0100
        /*022e*/ 	.byte	0x05
	.zero		1


	//   ....[20]....
        /*0230*/ 	.word	0x00000710
        /*0234*/ 	.word	0x000000ff
        /*0238*/ 	.word	0x00000050
        /*023c*/ 	.short	0x0100
        /*023e*/ 	.byte	0x05
	.zero		1


	//   ....[21]....
        /*0240*/ 	.word	0x00000720
        /*0244*/ 	.word	0x000000ff
        /*0248*/ 	.word	0x000000b0
        /*024c*/ 	.short	0x0100
        /*024e*/ 	.byte	0x05
	.zero		1


	//   ....[22]....
        /*0250*/ 	.word	0x00000730
        /*0254*/ 	.word	0x000000ff
        /*0258*/ 	.word	0x00000058
        /*025c*/ 	.short	0x0100
        /*025e*/ 	.byte	0x05
	.zero		1


	//   ....[23]....
        /*0260*/ 	.word	0x00000740
        /*0264*/ 	.word	0x000000ff
        /*0268*/ 	.word	0x000000b8
        /*026c*/ 	.short	0x0100
        /*026e*/ 	.byte	0x05
	.zero		1


	//   ....[24]....
        /*0270*/ 	.word	0x00000880
        /*0274*/ 	.word	0x000000ff
        /*0278*/ 	.word	0x000000c0
        /*027c*/ 	.short	0x0100
        /*027e*/ 	.byte	0x07
	.zero		1


	//   ....[25]....
        /*0280*/ 	.word	0x00000890
        /*0284*/ 	.word	0x000000ff
        /*0288*/ 	.word	0x000000d8
        /*028c*/ 	.short	0x0100
        /*028e*/ 	.byte	0x07
	.zero		1


	//   ....[26]....
        /*0290*/ 	.word	0x000008a0
        /*0294*/ 	.word	0x000000ff
        /*0298*/ 	.word	0x000000c8
        /*029c*/ 	.short	0x0100
        /*029e*/ 	.byte	0x07
	.zero		1


	//   ....[27]....
        /*02a0*/ 	.word	0x000008b0
        /*02a4*/ 	.word	0x000000ff
        /*02a8*/ 	.word	0x000000e0
        /*02ac*/ 	.short	0x0100
        /*02ae*/ 	.byte	0x07
	.zero		1


	//   ....[28]....
        /*02b0*/ 	.word	0x000008c0
        /*02b4*/ 	.word	0x000000ff
        /*02b8*/ 	.word	0x000000d0
        /*02bc*/ 	.short	0x0100
        /*02be*/ 	.byte	0x07
	.zero		1


	//   ....[29]....
        /*02c0*/ 	.word	0x000008d0
        /*02c4*/ 	.word	0x000000ff
        /*02c8*/ 	.word	0x000000e8
        /*02cc*/ 	.short	0x0100
        /*02ce*/ 	.byte	0x07
	.zero		1


	//   ....[30]....
        /*02d0*/ 	.word	0x000009c0
        /*02d4*/ 	.word	0x000000ff
        /*02d8*/ 	.word	0x000000f0
        /*02dc*/ 	.short	0x0100
        /*02de*/ 	.byte	0x05
	.zero		1


	//   ....[31]....
        /*02e0*/ 	.word	0x000009d0
        /*02e4*/ 	.word	0x000000ff
        /*02e8*/ 	.word	0x000000f8
        /*02ec*/ 	.short	0x0100
        /*02ee*/ 	.byte	0x05
	.zero		1


	//   ....[32]....
        /*02f0*/ 	.word	0x00000b10
        /*02f4*/ 	.word	0x000000ff
        /*02f8*/ 	.word	0x00000100
        /*02fc*/ 	.short	0x0100
        /*02fe*/ 	.byte	0x05
	.zero		1


	//   ....[33]....
        /*0300*/ 	.word	0x00000b20
        /*0304*/ 	.word	0x000000ff
        /*0308*/ 	.word	0x00000110
        /*030c*/ 	.short	0x0100
        /*030e*/ 	.byte	0x05
	.zero		1


	//   ....[34]....
        /*0310*/ 	.word	0x00000b30
        /*0314*/ 	.word	0x000000ff
        /*0318*/ 	.word	0x00000108
        /*031c*/ 	.short	0x0100
        /*031e*/ 	.byte	0x05
	.zero		1


	//   ....[35]....
        /*0320*/ 	.word	0x00000b40
        /*0324*/ 	.word	0x000000ff
        /*0328*/ 	.word	0x00000118
        /*032c*/ 	.short	0x0100
        /*032e*/ 	.byte	0x05
	.zero		1


	//   ....[36]....
        /*0330*/ 	.word	0x00000c70
        /*0334*/ 	.word	0x000000ff
        /*0338*/ 	.word	0x00000120
        /*033c*/ 	.short	0x0100
        /*033e*/ 	.byte	0x07
	.zero		1


	//   ....[37]....
        /*0340*/ 	.word	0x00000c80
        /*0344*/ 	.word	0x000000ff
        /*0348*/ 	.word	0x00000140
        /*034c*/ 	.short	0x0100
        /*034e*/ 	.byte	0x07
	.zero		1


	//   ....[38]....
        /*0350*/ 	.word	0x00000c90
        /*0354*/ 	.word	0x000000ff
        /*0358*/ 	.word	0x00000128
        /*035c*/ 	.short	0x0100
        /*035e*/ 	.byte	0x07
	.zero		1


	//   ....[39]....
        /*0360*/ 	.word	0x00000ca0
        /*0364*/ 	.word	0x000000ff
        /*0368*/ 	.word	0x00000148
        /*036c*/ 	.short	0x0100
        /*036e*/ 	.byte	0x07
	.zero		1


	//   ....[40]....
        /*0370*/ 	.word	0x00000cb0
        /*0374*/ 	.word	0x000000ff
        /*0378*/ 	.word	0x00000130
        /*037c*/ 	.short	0x0100
        /*037e*/ 	.byte	0x07
	.zero		1


	//   ....[41]....
        /*0380*/ 	.word	0x00000cc0
        /*0384*/ 	.word	0x000000ff
        /*0388*/ 	.word	0x00000150
        /*038c*/ 	.short	0x0100
        /*038e*/ 	.byte	0x07
	.zero		1


	//   ....[42]....
        /*0390*/ 	.word	0x00000cd0
        /*0394*/ 	.word	0x000000ff
        /*0398*/ 	.word	0x00000138
        /*039c*/ 	.short	0x0100
        /*039e*/ 	.byte	0x07
	.zero		1


	//   ....[43]....
        /*03a0*/ 	.word	0x00000ce0
        /*03a4*/ 	.word	0x000000ff
        /*03a8*/ 	.word	0x00000158
        /*03ac*/ 	.short	0x0100
        /*03ae*/ 	.byte	0x07
	.zero		1


	//   ....[44]....
        /*03b0*/ 	.word	0x00000dd0
        /*03b4*/ 	.word	0x000000ff
        /*03b8*/ 	.word	0x00000160
        /*03bc*/ 	.short	0x0100
        /*03be*/ 	.byte	0x05
	.zero		1


	//   ....[45]....
        /*03c0*/ 	.word	0x00000de0
        /*03c4*/ 	.word	0x000000ff
        /*03c8*/ 	.word	0x00000170
        /*03cc*/ 	.short	0x0100
        /*03ce*/ 	.byte	0x05
	.zero		1


	//   ....[46]....
        /*03d0*/ 	.word	0x00000df0
        /*03d4*/ 	.word	0x000000ff
        /*03d8*/ 	.word	0x00000168
        /*03dc*/ 	.short	0x0100
        /*03de*/ 	.byte	0x05
	.zero		1


	//   ....[47]....
        /*03e0*/ 	.word	0x00000e00
        /*03e4*/ 	.word	0x000000ff
        /*03e8*/ 	.word	0x00000178
        /*03ec*/ 	.short	0x0100
        /*03ee*/ 	.byte	0x05
	.zero		1


	//   ....[48]....
        /*03f0*/ 	.word	0x000016e0
        /*03f4*/ 	.word	0x00000003
        /*03f8*/ 	.word	0x00000170
        /*03fc*/ 	.short	0x010a
        /*03fe*/ 	.byte	0xff
	.zero		1


	//   ....[49]....
        /*0400*/ 	.word	0x00001710
        /*0404*/ 	.word	0x00000003
        /*0408*/ 	.word	0x00000160
        /*040c*/ 	.short	0x0101
        /*040e*/ 	.byte	0xff
	.zero		1


	//   ....[50]....
        /*0410*/ 	.word	0x000017e0
        /*0414*/ 	.word	0x000000ff
        /*0418*/ 	.word	0x00000060
        /*041c*/ 	.short	0x010a
        /*041e*/ 	.byte	0x08
	.zero		1


	//   ....[51]....
        /*0420*/ 	.word	0x00001880
        /*0424*/ 	.word	0x000000ff
        /*0428*/ 	.word	0x00000060
        /*042c*/ 	.short	0x010a
        /*042e*/ 	.byte	0x21
	.zero		1


	//   ....[52]....
        /*0430*/ 	.word	0x000019e0
        /*0434*/ 	.word	0x000000ff
        /*0438*/ 	.word	0x00000060
        /*043c*/ 	.short	0x010a
        /*043e*/ 	.byte	0x08
	.zero		1


	//   ....[53]....
        /*0440*/ 	.word	0x00001ad0
        /*0444*/ 	.word	0x000000ff
        /*0448*/ 	.word	0x000000f8
        /*044c*/ 	.short	0x0101
        /*044e*/ 	.byte	0x04
	.zero		1


	//   ....[54]....
        /*0450*/ 	.word	0x00001af0
        /*0454*/ 	.word	0x000000ff
        /*0458*/ 	.word	0x00000060
        /*045c*/ 	.short	0x010a
        /*045e*/ 	.byte	0x08
	.zero		1


	//   ....[55]....
        /*0460*/ 	.word	0x00001b70
        /*0464*/ 	.word	0x000000ff
        /*0468*/ 	.word	0x00000060
        /*046c*/ 	.short	0x010a
        /*046e*/ 	.byte	0x11
	.zero		1


	//   ....[56]....
        /*0470*/ 	.word	0x00001cd0
        /*0474*/ 	.word	0x000000ff
        /*0478*/ 	.word	0x00000060
        /*047c*/ 	.short	0x010a
        /*047e*/ 	.byte	0x08
	.zero		1


	//   ....[57]....
        /*0480*/ 	.word	0x00001df0
        /*0484*/ 	.word	0x00000002
        /*0488*/ 	.word	0x00000100
        /*048c*/ 	.short	0x010a
        /*048e*/ 	.byte	0xff
	.zero		1


	//   ....[58]....
        /*0490*/ 	.word	0x00001eb0
        /*0494*/ 	.word	0x00000002
        /*0498*/ 	.word	0x00000000
        /*049c*/ 	.short	0x0101
        /*049e*/ 	.byte	0xff
	.zero		1


	//   ....[59]....
        /*04a0*/ 	.word	0x00002410
        /*04a4*/ 	.word	0x000000ff
        /*04a8*/ 	.word	0x00000000
        /*04ac*/ 	.short	0x010a
        /*04ae*/ 	.byte	0x05
	.zero		1


	//   ....[60]....
        /*04b0*/ 	.word	0x000024a0
        /*04b4*/ 	.word	0x000000ff
        /*04b8*/ 	.word	0x00000000
        /*04bc*/ 	.short	0x010a
        /*04be*/ 	.byte	0x05
	.zero		1


	//   ....[61]....
        /*04c0*/ 	.word	0x00002530
        /*04c4*/ 	.word	0x000000ff
        /*04c8*/ 	.word	0x00000000
        /*04cc*/ 	.short	0x010a
        /*04ce*/ 	.byte	0x05
	.zero		1


	//   ....[62]....
        /*04d0*/ 	.word	0x000025c0
        /*04d4*/ 	.word	0x000000ff
        /*04d8*/ 	.word	0x00000000
        /*04dc*/ 	.short	0x010a
        /*04de*/ 	.byte	0x05
	.zero		1


	//   ....[63]....
        /*04e0*/ 	.word	0x00002650
        /*04e4*/ 	.word	0x000000ff
        /*04e8*/ 	.word	0x00000000
        /*04ec*/ 	.short	0x010a
        /*04ee*/ 	.byte	0x05
	.zero		1


	//   ....[64]....
        /*04f0*/ 	.word	0x000026e0
        /*04f4*/ 	.word	0x000000ff
        /*04f8*/ 	.word	0x00000000
        /*04fc*/ 	.short	0x010a
        /*04fe*/ 	.byte	0x05
	.zero		1


	//   ....[65]....
        /*0500*/ 	.word	0x00002770
        /*0504*/ 	.word	0x000000ff
        /*0508*/ 	.word	0x00000000
        /*050c*/ 	.short	0x010a
        /*050e*/ 	.byte	0x05
	.zero		1


	//   ....[66]....
        /*0510*/ 	.word	0x00002800
        /*0514*/ 	.word	0x000000ff
        /*0518*/ 	.word	0x00000000
        /*051c*/ 	.short	0x010a
        /*051e*/ 	.byte	0x05
	.zero		1


	//   ....[67]....
        /*0520*/ 	.word	0x00002890
        /*0524*/ 	.word	0x000000ff
        /*0528*/ 	.word	0x00000000
        /*052c*/ 	.short	0x010a
        /*052e*/ 	.byte	0x05
	.zero		1


	//   ....[68]....
        /*0530*/ 	.word	0x00002920
        /*0534*/ 	.word	0x000000ff
        /*0538*/ 	.word	0x00000000
        /*053c*/ 	.short	0x010a
        /*053e*/ 	.byte	0x05
	.zero		1


	//   ....[69]....
        /*0540*/ 	.word	0x000029b0
        /*0544*/ 	.word	0x000000ff
        /*0548*/ 	.word	0x00000000
        /*054c*/ 	.short	0x010a
        /*054e*/ 	.byte	0x05
	.zero		1


	//   ....[70]....
        /*0550*/ 	.word	0x00002a50
        /*0554*/ 	.word	0x00000000
        /*0558*/ 	.word	0x00000000
        /*055c*/ 	.short	0x010a
        /*055e*/ 	.byte	0xff
	.zero		1


	//   ....[71]....
        /*0560*/ 	.word	0x00002b70
        /*0564*/ 	.word	0x00000000
        /*0568*/ 	.word	0x00000160
        /*056c*/ 	.short	0x010a
        /*056e*/ 	.byte	0xff
	.zero		1


	//   ....[72]....
        /*0570*/ 	.word	0x00002bd0
        /*0574*/ 	.word	0x00000004
        /*0578*/ 	.word	0x00000000
        /*057c*/ 	.short	0x0101
        /*057e*/ 	.byte	0xff
	.zero		1


	//   ....[73]....
        /*0580*/ 	.word	0x00002bf0
        /*0584*/ 	.word	0x000000ff
        /*0588*/ 	.word	0x00000110
        /*058c*/ 	.short	0x010a
        /*058e*/ 	.byte	0x05
	.zero		1


	//   ....[74]....
        /*0590*/ 	.word	0x00002d10
        /*0594*/ 	.word	0x00000000
        /*0598*/ 	.word	0x00000100
        /*059c*/ 	.short	0x010a
        /*059e*/ 	.byte	0xff
	.zero		1


	//   ....[75]....
        /*05a0*/ 	.word	0x00002e20
        /*05a4*/ 	.word	0x00000000
        /*05a8*/ 	.word	0x00000000
        /*05ac*/ 	.short	0x0101
        /*05ae*/ 	.byte	0xff
	.zero		1


	//   ....[76]....
        /*05b0*/ 	.word	0x00002eb0
        /*05b4*/ 	.word	0x000000ff
        /*05b8*/ 	.word	0x00000110
        /*05bc*/ 	.short	0x0106
        /*05be*/ 	.byte	0x05
	.zero		1


	//   ....[77]....
        /*05c0*/ 	.word	0x00002ed0
        /*05c4*/ 	.word	0x000000ff
        /*05c8*/ 	.word	0x00000110
        /*05cc*/ 	.short	0x010a
        /*05ce*/ 	.byte	0x05
	.zero		1


	//   ....[78]....
        /*05d0*/ 	.word	0x00002f60
        /*05d4*/ 	.word	0x000000ff
        /*05d8*/ 	.word	0x00000110
        /*05dc*/ 	.short	0x0106
        /*05de*/ 	.byte	0x04
	.zero		1


	//   ....[79]....
        /*05e0*/ 	.word	0x00002fa0
        /*05e4*/ 	.word	0x00000000
        /*05e8*/ 	.word	0x00000110
        /*05ec*/ 	.short	0x010a
        /*05ee*/ 	.byte	0xff
	.zero		1


	//   ....[80]....
        /*05f0*/ 	.word	0x000034e0
        /*05f4*/ 	.word	0x00000000
        /*05f8*/ 	.word	0x00000100
        /*05fc*/ 	.short	0x010a
        /*05fe*/ 	.byte	0xff
	.zero		1


	//   ....[81]....
        /*0600*/ 	.word	0x000035e0
        /*0604*/ 	.word	0x00000003
        /*0608*/ 	.word	0x00000000
        /*060c*/ 	.short	0x0101
        /*060e*/ 	.byte	0xff
	.zero		1


	//   ....[82]....
        /*0610*/ 	.word	0x000035f0
        /*0614*/ 	.word	0x000000ff
        /*0618*/ 	.word	0x00000000
        /*061c*/ 	.short	0x010a
        /*061e*/ 	.byte	0x06
	.zero		1


	//   ....[83]....
        /*0620*/ 	.word	0x00003670
        /*0624*/ 	.word	0x000000ff
        /*0628*/ 	.word	0x00000140
        /*062c*/ 	.short	0x010a
        /*062e*/ 	.byte	0x07
	.zero		1


	//   ....[84]....
        /*0630*/ 	.word	0x00003750
        /*0634*/ 	.word	0x000000ff
        /*0638*/ 	.word	0x00000000
        /*063c*/ 	.short	0x010a
        /*063e*/ 	.byte	0x06
	.zero		1


	//   ....[85]....
        /*0640*/ 	.word	0x00003880
        /*0644*/ 	.word	0x000000ff
        /*0648*/ 	.word	0x00000000
        /*064c*/ 	.short	0x010a
        /*064e*/ 	.byte	0x1a
	.zero		1


	//   ....[86]....
        /*0650*/ 	.word	0x00003b20
        /*0654*/ 	.word	0x000000ff
        /*0658*/ 	.word	0x00000000
        /*065c*/ 	.short	0x010a
        /*065e*/ 	.byte	0x06
	.zero		1


	//   ....[87]....
        /*0660*/ 	.word	0x00003bb0
        /*0664*/ 	.word	0x000000ff
        /*0668*/ 	.word	0x00000000
        /*066c*/ 	.short	0x010a
        /*066e*/ 	.byte	0x06
	.zero		1


	//   ....[88]....
        /*0670*/ 	.word	0x00003c40
        /*0674*/ 	.word	0x000000ff
        /*0678*/ 	.word	0x00000000
        /*067c*/ 	.short	0x010a
        /*067e*/ 	.byte	0x06
	.zero		1


	//   ....[89]....
        /*0680*/ 	.word	0x00003cd0
        /*0684*/ 	.word	0x000000ff
        /*0688*/ 	.word	0x00000000
        /*068c*/ 	.short	0x010a
        /*068e*/ 	.byte	0x07
	.zero		1


	//   ....[90]....
        /*0690*/ 	.word	0x00004110
        /*0694*/ 	.word	0x00000000
        /*0698*/ 	.word	0x00000100
        /*069c*/ 	.short	0x010a
        /*069e*/ 	.byte	0xff
	.zero		1


	//   ....[91]....
        /*06a0*/ 	.word	0x000041d0
        /*06a4*/ 	.word	0x00000000
        /*06a8*/ 	.word	0x00000000
        /*06ac*/ 	.short	0x0101
        /*06ae*/ 	.byte	0xff
	.zero		1


	//   ....[92]....
        /*06b0*/ 	.word	0x000044f0
        /*06b4*/ 	.word	0x000000ff
        /*06b8*/ 	.word	0x000000f8
        /*06bc*/ 	.short	0x010a
        /*06be*/ 	.byte	0x07
	.zero		1


	//   ....[93]....
        /*06c0*/ 	.word	0x00004710
        /*06c4*/ 	.word	0x000000ff
        /*06c8*/ 	.word	0x000000d8
        /*06cc*/ 	.short	0x010a
        /*06ce*/ 	.byte	0x0f
	.zero		1


	//   ....[94]....
        /*06d0*/ 	.word	0x00004920
        /*06d4*/ 	.word	0x000000ff
        /*06d8*/ 	.word	0x000000c0
        /*06dc*/ 	.short	0x010b
        /*06de*/ 	.byte	0x0f
	.zero		1


	//   ....[95]....
        /*06e0*/ 	.word	0x000049a0
        /*06e4*/ 	.word	0x000000ff
        /*06e8*/ 	.word	0x00000000
        /*06ec*/ 	.short	0x0101
        /*06ee*/ 	.byte	0x10
	.zero		1


	//   ....[96]....
        /*06f0*/ 	.word	0x000049d0
        /*06f4*/ 	.word	0x000000ff
        /*06f8*/ 	.word	0x000000d8
        /*06fc*/ 	.short	0x010a
        /*06fe*/ 	.byte	0x0d
	.zero		1


	//   ....[97]....
        /*0700*/ 	.word	0x00004be0
        /*0704*/ 	.word	0x000000ff
        /*0708*/ 	.word	0x000000c0
        /*070c*/ 	.short	0x010b
        /*070e*/ 	.byte	0x0d
	.zero		1


	//   ....[98]....
        /*0710*/ 	.word	0x00004c50
        /*0714*/ 	.word	0x000000ff
        /*0718*/ 	.word	0x00000000
        /*071c*/ 	.short	0x0101
        /*071e*/ 	.byte	0x0f
	.zero		1


	//   ....[99]....
        /*0720*/ 	.word	0x00004ca0
        /*0724*/ 	.word	0x000000ff
        /*0728*/ 	.word	0x00000000
        /*072c*/ 	.short	0x010a
        /*072e*/ 	.byte	0x04
	.zero		1


	//   ....[100]....
        /*0730*/ 	.word	0x00004d30
        /*0734*/ 	.word	0x000000ff
        /*0738*/ 	.word	0x00000000
        /*073c*/ 	.short	0x010a
        /*073e*/ 	.byte	0x04
	.zero		1


	//   ....[101]....
        /*0740*/ 	.word	0x00004dd0
        /*0744*/ 	.word	0x00000000
        /*0748*/ 	.word	0x00000000
        /*074c*/ 	.short	0x010a
        /*074e*/ 	.byte	0xff
	.zero		1


	//   ....[102]....
        /*0750*/ 	.word	0x00005150
        /*0754*/ 	.word	0x00000000
        /*0758*/ 	.word	0x00000100
        /*075c*/ 	.short	0x010a
        /*075e*/ 	.byte	0xff
	.zero		1


	//   ....[103]....
        /*0760*/ 	.word	0x00005260
        /*0764*/ 	.word	0x00000000
        /*0768*/ 	.word	0x00000000
        /*076c*/ 	.short	0x0101
        /*076e*/ 	.byte	0xff
	.zero		1


	//   ....[104]....
        /*0770*/ 	.word	0x00005ce0
        /*0774*/ 	.word	0x00000000
        /*0778*/ 	.word	0x000000c0
        /*077c*/ 	.short	0x010a
        /*077e*/ 	.byte	0xff
	.zero		1


	//   ....[105]....
        /*0780*/ 	.word	0x00005d50
        /*0784*/ 	.word	0x00000054
        /*0788*/ 	.word	0x00000120
        /*078c*/ 	.short	0x010a
        /*078e*/ 	.byte	0xff
	.zero		1


	//   ....[106]....
        /*0790*/ 	.word	0x00005de0
        /*0794*/ 	.word	0x00000000
        /*0798*/ 	.word	0x000000c0
        /*079c*/ 	.short	0x010a
        /*079e*/ 	.byte	0xff
	.zero		1


	//   ....[107]....
        /*07a0*/ 	.word	0x00006010
        /*07a4*/ 	.word	0x00000054
        /*07a8*/ 	.word	0x00000120
        /*07ac*/ 	.short	0x010a
        /*07ae*/ 	.byte	0xff
	.zero		1


	//   ....[108]....
        /*07b0*/ 	.word	0x000068a0
        /*07b4*/ 	.word	0x00000000
        /*07b8*/ 	.word	0x00000000
        /*07bc*/ 	.short	0x0101
        /*07be*/ 	.byte	0xff
	.zero		1


	//   ....[109]....
        /*07c0*/ 	.word	0x000068b0
        /*07c4*/ 	.word	0x00000002
        /*07c8*/ 	.word	0x000000c0
        /*07cc*/ 	.short	0x010a
        /*07ce*/ 	.byte	0xff
	.zero		1


	//   ....[110]....
        /*07d0*/ 	.word	0x00006980
        /*07d4*/ 	.word	0x00000002
        /*07d8*/ 	.word	0x000000c0
        /*07dc*/ 	.short	0x010a
        /*07de*/ 	.byte	0xff
	.zero		1


	//   ....[111]....
        /*07e0*/ 	.word	0x00006d10
        /*07e4*/ 	.word	0x000000ff
        /*07e8*/ 	.word	0x00000000
        /*07ec*/ 	.short	0x0101
        /*07ee*/ 	.byte	0x05
	.zero		1


	//   ....[112]....
        /*07f0*/ 	.word	0x00007360
        /*07f4*/ 	.word	0x00000002
        /*07f8*/ 	.word	0x00000000
        /*07fc*/ 	.short	0x0101
        /*07fe*/ 	.byte	0xff
	.zero		1


	//   ....[113]....
        /*0800*/ 	.word	0x000075d0
        /*0804*/ 	.word	0x000000ff
        /*0808*/ 	.word	0x00000000
        /*080c*/ 	.short	0x0101
        /*080e*/ 	.byte	0x04
	.zero		1


	//   ....[114]....
        /*0810*/ 	.word	0x000075f0
        /*0814*/ 	.word	0x00000003
        /*0818*/ 	.word	0x00000170
        /*081c*/ 	.short	0x010a
        /*081e*/ 	.byte	0xff
	.zero		1


	//   ....[115]....
        /*0820*/ 	.word	0x00007650
        /*0824*/ 	.word	0x00000002
        /*0828*/ 	.word	0x00000060
        /*082c*/ 	.short	0x010a
        /*082e*/ 	.byte	0xff
	.zero		1


	//   ....[116]....
        /*0830*/ 	.word	0x000076b0
        /*0834*/ 	.word	0x00000002
        /*0838*/ 	.word	0x00000060
        /*083c*/ 	.short	0x010a
        /*083e*/ 	.byte	0xff
	.zero		1


	//   ....[117]....
        /*0840*/ 	.word	0x00007700
        /*0844*/ 	.word	0x00000002
        /*0848*/ 	.word	0x00000100
        /*084c*/ 	.short	0x010a
        /*084e*/ 	.byte	0xff
	.zero		1


	//   ....[118]....
        /*0850*/ 	.word	0x00007760
        /*0854*/ 	.word	0x00000000
        /*0858*/ 	.word	0x00000000
        /*085c*/ 	.short	0x010a
        /*085e*/ 	.byte	0xff
	.zero		1


	//   ....[119]....
        /*0860*/ 	.word	0x000077c0
        /*0864*/ 	.word	0x00000000
        /*0868*/ 	.word	0x00000000
        /*086c*/ 	.short	0x010a
        /*086e*/ 	.byte	0xff
	.zero		1


	//   ....[120]....
        /*0870*/ 	.word	0x00007820
        /*0874*/ 	.word	0x00000000
        /*0878*/ 	.word	0x00000000
        /*087c*/ 	.short	0x010a
        /*087e*/ 	.byte	0xff
	.zero		1


	//   ....[121]....
        /*0880*/ 	.word	0x00007880
        /*0884*/ 	.word	0x00000000
        /*0888*/ 	.word	0x00000000
        /*088c*/ 	.short	0x010a
        /*088e*/ 	.byte	0xff
	.zero		1


	//   ....[122]....
        /*0890*/ 	.word	0x000078e0
        /*0894*/ 	.word	0x00000000
        /*0898*/ 	.word	0x00000000
        /*089c*/ 	.short	0x010a
        /*089e*/ 	.byte	0xff
	.zero		1


	//   ....[123]....
        /*08a0*/ 	.word	0x00007940
        /*08a4*/ 	.word	0x00000000
        /*08a8*/ 	.word	0x00000000
        /*08ac*/ 	.short	0x010a
        /*08ae*/ 	.byte	0xff
	.zero		1


	//   ....[124]....
        /*08b0*/ 	.word	0x000079a0
        /*08b4*/ 	.word	0x00000000
        /*08b8*/ 	.word	0x00000000
        /*08bc*/ 	.short	0x010a
        /*08be*/ 	.byte	0xff
	.zero		1


	//   ....[125]....
        /*08c0*/ 	.word	0x00007a00
        /*08c4*/ 	.word	0x00000000
        /*08c8*/ 	.word	0x00000000
        /*08cc*/ 	.short	0x010a
        /*08ce*/ 	.byte	0xff
	.zero		1


	//   ....[126]....
        /*08d0*/ 	.word	0x00007a60
        /*08d4*/ 	.word	0x00000000
        /*08d8*/ 	.word	0x00000000
        /*08dc*/ 	.short	0x010a
        /*08de*/ 	.byte	0xff
	.zero		1


	//   ....[127]....
        /*08e0*/ 	.word	0x00007ac0
        /*08e4*/ 	.word	0x00000000
        /*08e8*/ 	.word	0x00000000
        /*08ec*/ 	.short	0x010a
        /*08ee*/ 	.byte	0xff
	.zero		1


	//   ....[128]....
        /*08f0*/ 	.word	0x00007b20
        /*08f4*/ 	.word	0x00000000
        /*08f8*/ 	.word	0x00000000
        /*08fc*/ 	.short	0x010a
        /*08fe*/ 	.byte	0xff
	.zero		1


	//   ....[129]....
        /*0900*/ 	.word	0x00007b70
        /*0904*/ 	.word	0x00000000
        /*0908*/ 	.word	0x00000160
        /*090c*/ 	.short	0x010a
        /*090e*/ 	.byte	0xff
	.zero		1


	//   ....[130]....
        /*0910*/ 	.word	0x00007bd0
        /*0914*/ 	.word	0x00000000
        /*0918*/ 	.word	0x00000110
        /*091c*/ 	.short	0x010a
        /*091e*/ 	.byte	0xff
	.zero		1


	//   ....[131]....
        /*0920*/ 	.word	0x00007c20
        /*0924*/ 	.word	0x00000000
        /*0928*/ 	.word	0x00000100
        /*092c*/ 	.short	0x010a
        /*092e*/ 	.byte	0xff
	.zero		1


	//   ....[132]....
        /*0930*/ 	.word	0x00007c80
        /*0934*/ 	.word	0x00000000
        /*0938*/ 	.word	0x00000110
        /*093c*/ 	.short	0x010a
        /*093e*/ 	.byte	0xff
	.zero		1


	//   ....[133]....
        /*0940*/ 	.word	0x00007cd0
        /*0944*/ 	.word	0x00000000
        /*0948*/ 	.word	0x00000100
        /*094c*/ 	.short	0x010a
        /*094e*/ 	.byte	0xff
	.zero		1


	//   ....[134]....
        /*0950*/ 	.word	0x00007d30
        /*0954*/ 	.word	0x00000003
        /*0958*/ 	.word	0x00000140
        /*095c*/ 	.short	0x010a
        /*095e*/ 	.byte	0xff
	.zero		1


	//   ....[135]....
        /*0960*/ 	.word	0x00007d90
        /*0964*/ 	.word	0x00000000
        /*0968*/ 	.word	0x00000000
        /*096c*/ 	.short	0x010a
        /*096e*/ 	.byte	0xff
	.zero		1


	//   ....[136]....
        /*0970*/ 	.word	0x00007df0
        /*0974*/ 	.word	0x00000000
        /*0978*/ 	.word	0x00000000
        /*097c*/ 	.short	0x010a
        /*097e*/ 	.byte	0xff
	.zero		1


	//   ....[137]....
        /*0980*/ 	.word	0x00007e50
        /*0984*/ 	.word	0x00000000
        /*0988*/ 	.word	0x00000000
        /*098c*/ 	.short	0x010a
        /*098e*/ 	.byte	0xff
	.zero		1


	//   ....[138]....
        /*0990*/ 	.word	0x00007eb0
        /*0994*/ 	.word	0x00000000
        /*0998*/ 	.word	0x00000000
        /*099c*/ 	.short	0x010a
        /*099e*/ 	.byte	0xff
	.zero		1


	//   ....[139]....
        /*09a0*/ 	.word	0x00007f10
        /*09a4*/ 	.word	0x00000000
        /*09a8*/ 	.word	0x00000000
        /*09ac*/ 	.short	0x010a
        /*09ae*/ 	.byte	0xff
	.zero		1


	//   ....[140]....
        /*09b0*/ 	.word	0x00007f60
        /*09b4*/ 	.word	0x00000000
        /*09b8*/ 	.word	0x00000100
        /*09bc*/ 	.short	0x010a
        /*09be*/ 	.byte	0xff
	.zero		1


	//   ....[141]....
        /*09c0*/ 	.word	0x00007fc0
        /*09c4*/ 	.word	0x00000000
        /*09c8*/ 	.word	0x000000f8
        /*09cc*/ 	.short	0x010a
        /*09ce*/ 	.byte	0xff
	.zero		1


	//   ....[142]....
        /*09d0*/ 	.word	0x00008020
        /*09d4*/ 	.word	0x00000000
        /*09d8*/ 	.word	0x000000d8
        /*09dc*/ 	.short	0x010a
        /*09de*/ 	.byte	0xff
	.zero		1


	//   ....[143]....
        /*09e0*/ 	.word	0x00008080
        /*09e4*/ 	.word	0x00000003
        /*09e8*/ 	.word	0x000000d8
        /*09ec*/ 	.short	0x010a
        /*09ee*/ 	.byte	0xff
	.zero		1


	//   ....[144]....
        /*09f0*/ 	.word	0x000080e0
        /*09f4*/ 	.word	0x00000000
        /*09f8*/ 	.word	0x00000000
        /*09fc*/ 	.short	0x010a
        /*09fe*/ 	.byte	0xff
	.zero		1


	//   ....[145]....
        /*0a00*/ 	.word	0x00008140
        /*0a04*/ 	.word	0x00000000
        /*0a08*/ 	.word	0x00000000
        /*0a0c*/ 	.short	0x010a
        /*0a0e*/ 	.byte	0xff
	.zero		1


	//   ....[146]....
        /*0a10*/ 	.word	0x00008190
        /*0a14*/ 	.word	0x00000000
        /*0a18*/ 	.word	0x00000100
        /*0a1c*/ 	.short	0x010a
        /*0a1e*/ 	.byte	0xff
	.zero		1


	//   ....[147]....
        /*0a20*/ 	.word	0x000081e0
        /*0a24*/ 	.word	0x00000000
        /*0a28*/ 	.word	0x000000c0
        /*0a2c*/ 	.short	0x010a
        /*0a2e*/ 	.byte	0xff
	.zero		1


	//   ....[148]....
        /*0a30*/ 	.word	0x00008230
        /*0a34*/ 	.word	0x00000054
        /*0a38*/ 	.word	0x00000120
        /*0a3c*/ 	.short	0x010a
        /*0a3e*/ 	.byte	0xff
	.zero		1


	//   ....[149]....
        /*0a40*/ 	.word	0x00008280
        /*0a44*/ 	.word	0x00000002
        /*0a48*/ 	.word	0x000000c0
        /*0a4c*/ 	.short	0x010a
        /*0a4e*/ 	.byte	0xff
	.zero		1


	//----- nvinfo : EIATTR_NUM_MBARRIERS
	.align		4
.L_47:
        /*0a50*/ 	.byte	0x03, 0x38
        /*0a52*/ 	.short	0x0030


	//----- nvinfo : EIATTR_EXIT_INSTR_OFFSETS
	.align		4
        /*0a54*/ 	.byte	0x04, 0x1c
        /*0a56*/ 	.short	(.L_49 - .L_48)


	//   ....[0]....
.L_48:
        /*0a58*/ 	.word	0x00002a80


	//   ....[1]....
        /*0a5c*/ 	.word	0x00002f70


	//   ....[2]....
        /*0a60*/ 	.word	0x00002fd0


	//   ....[3]....
        /*0a64*/ 	.word	0x00003f30


	//   ....[4]....
        /*0a68*/ 	.word	0x00004e00


	//   ....[5]....
        /*0a6c*/ 	.word	0x00004e40


	//   ....[6]....
        /*0a70*/ 	.word	0x000074c0


	//   ....[7]....
        /*0a74*/ 	.word	0x00007540


	//   ....[8]....
        /*0a78*/ 	.word	0x00007570


	//   ....[9]....
        /*0a7c*/ 	.word	0x000075e0


	//----- nvinfo : EIATTR_MAX_THREADS
	.align		4
.L_49:
        /*0a80*/ 	.byte	0x04, 0x05
        /*0a82*/ 	.short	(.L_51 - .L_50)
.L_50:
        /*0a84*/ 	.word	0x00000100
        /*0a88*/ 	.word	0x00000001
        /*0a8c*/ 	.word	0x00000001


	//----- nvinfo : EIATTR_CRS_STACK_SIZE
	.align		4
.L_51:
        /*0a90*/ 	.byte	0x04, 0x1e
        /*0a92*/ 	.short	(.L_53 - .L_52)
.L_52:
        /*0a94*/ 	.word	0x00000000


	//----- nvinfo : EIATTR_CBANK_PARAM_SIZE
	.align		4
.L_53:
        /*0a98*/ 	.byte	0x03, 0x19
        /*0a9a*/ 	.short	0x0800


	//----- nvinfo : EIATTR_PARAM_CBANK
	.align		4
        /*0a9c*/ 	.byte	0x04, 0x0a
        /*0a9e*/ 	.short	(.L_55 - .L_54)
	.align		4
.L_54:
        /*0aa0*/ 	.word	index@(.nv.constant0._ZN7cutlass13device_kernelINS_4gemm6kernel13GemmUniversalIN4cute5tupleIJiiiiEEENS1_10collective13CollectiveMmaINS1_35MainloopSm100TmaUmmaWarpSpecializedILi12ELi2ELi4ENS5_IJNS4_1CILi1EEESB_SB_EEEEENS5_IJNSA_ILi64EEESE_NSA_ILi32EEEEEENS_10tfloat32_tENS5_IJlSB_lEEESH_SI_NS4_8TiledMMAINS4_8MMA_AtomIJNS4_17SM100_MMA_TF32_SSISH_SH_fLi64ELi64ELNS4_4UMMA5MajorE0ELSN_0ELNSM_7ScaleInE0ELSO_0EEEEEENS4_6LayoutISC_NS5_IJNSA_ILi0EEESS_SS_EEEEENS5_IJNS4_10UnderscoreESV_SV_EEEEENS4_13SM90_TMA_LOADENS4_14ComposedLayoutINS4_7SwizzleILi3ELi4ELi3EEENS4_18smem_ptr_flag_bitsILi32EEENSR_INS5_IJNSA_ILi8EEESF_EEENS5_IJSF_SB_EEEEEEEvNS4_8identityESY_S18_vS19_EENS_8epilogue10collective18CollectiveEpilogueINS1B_23Sm100TmaWarpSpecializedILi3ELi2ELi16ELb1ELb0EEEJSG_NS5_IJNSR_ISE_SB_EENSR_ISF_SB_EEEEESH_SI_SH_SI_NS1B_6fusion15FusionCallbacksIS1F_NS1J_17LinearCombinationISH_fSH_fLNS_15FloatRoundStyleE2EEESG_S1I_JEEENS4_5SM1004TMEM4LOAD26SM100_TMEM_LOAD_16dp128b8xESY_S18_NS4_17SM75_U32x4_LDSM_NENS4_14SM90_TMA_STOREES18_NS4_17SM90_U32x4_STSM_NENS4_39AutoVectorizingCopyWithAssumedAlignmentILi128EEEEEEvvEEEEvNT_6ParamsE)
        /*0aa4*/ 	.short	0x0380
        /*0aa6*/ 	.short	0x0800


	//----- nvinfo : EIATTR_SW_WAR
	.align		4
.L_55:
        /*0aa8*/ 	.byte	0x04, 0x36
        /*0aaa*/ 	.short	(.L_57 - .L_56)
.L_56:
        /*0aac*/ 	.word	0x00000008
.L_57:


//--------------------- .nv.callgraph             --------------------------
	.section	.nv.callgraph,"",@"SHT_CUDA_CALLGRAPH"
	.align	4
	.sectionentsize	8
	.align		4
        /*0000*/ 	.word	0x00000000
	.align		4
        /*0004*/ 	.word	0xffffffff
	.align		4
        /*0008*/ 	.word	index@(_ZN7cutlass13device_kernelINS_4gemm6kernel13GemmUniversalIN4cute5tupleIJiiiiEEENS1_10collective13CollectiveMmaINS1_35MainloopSm100TmaUmmaWarpSpecializedILi12ELi2ELi4ENS5_IJNS4_1CILi1EEESB_SB_EEEEENS5_IJNSA_ILi64EEESE_NSA_ILi32EEEEEENS_10tfloat32_tENS5_IJlSB_lEEESH_SI_NS4_8TiledMMAINS4_8MMA_AtomIJNS4_17SM100_MMA_TF32_SSISH_SH_fLi64ELi64ELNS4_4UMMA5MajorE0ELSN_0ELNSM_7ScaleInE0ELSO_0EEEEEENS4_6LayoutISC_NS5_IJNSA_ILi0EEESS_SS_EEEEENS5_IJNS4_10UnderscoreESV_SV_EEEEENS4_13SM90_TMA_LOADENS4_14ComposedLayoutINS4_7SwizzleILi3ELi4ELi3EEENS4_18smem_ptr_flag_bitsILi32EEENSR_INS5_IJNSA_ILi8EEESF_EEENS5_IJSF_SB_EEEEEEEvNS4_8identityESY_S18_vS19_EENS_8epilogue10collective18CollectiveEpilogueINS1B_23Sm100TmaWarpSpecializedILi3ELi2ELi16ELb1ELb0EEEJSG_NS5_IJNSR_ISE_SB_EENSR_ISF_SB_EEEEESH_SI_SH_SI_NS1B_6fusion15FusionCallbacksIS1F_NS1J_17LinearCombinationISH_fSH_fLNS_15FloatRoundStyleE2EEESG_S1I_JEEENS4_5SM1004TMEM4LOAD26SM100_TMEM_LOAD_16dp128b8xESY_S18_NS4_17SM75_U32x4_LDSM_NENS4_14SM90_TMA_STOREES18_NS4_17SM90_U32x4_STSM_NENS4_39AutoVectorizingCopyWithAssumedAlignmentILi128EEEEEEvvEEEEvNT_6ParamsE)
	.align		4
        /*000c*/ 	.word	index@(__assertfail)
	.align		4
        /*0010*/ 	.word	0x00000000
	.align		4
        /*0014*/ 	.word	0xfffffffe
	.align		4
        /*0018*/ 	.word	0x00000000
	.align		4
        /*001c*/ 	.word	0xfffffffd
	.align		4
        /*0020*/ 	.word	0x00000000
	.align		4
        /*0024*/ 	.word	0xfffffffc


//--------------------- .nv.constant4             --------------------------
	.section	.nv.constant4,"a",@progbits
	.align	8
	.align		8
.nv.constant4:
        /*0000*/ 	.dword	__assertfail
	.align		8
        /*0008*/ 	.dword	__unnamed_1
	.align		8
        /*0010*/ 	.dword	__unnamed_2
	.align		8
        /*0018*/ 	.dword	_ZN40_INTERNAL_0dcf971c_4_k_cu_4aae22c9_285314cuda3std3__45__cpo5beginE
	.align		8
        /*0020*/ 	.dword	_ZN40_INTERNAL_0dcf971c_4_k_cu_4aae22c9_285314cuda3std3__45__cpo3endE
	.align		8
        /*0028*/ 	.dword	_ZN40_INTERNAL_0dcf971c_4_k_cu_4aae22c9_285314cuda3std3__45__cpo6cbeginE
	.align		8
        /*0030*/ 	.dword	_ZN40_INTERNAL_0dcf971c_4_k_cu_4aae22c9_285314cuda3std3__45__cpo4cendE
	.align		8
        /*0038*/ 	.dword	_ZN40_INTERNAL_0dcf971c_4_k_cu_4aae22c9_285314cuda3std3__442_GLOBAL__N__0dcf971c_4_k_cu_4aae22c9_285316ignoreE
	.align		8
        /*0040*/ 	.dword	_ZN40_INTERNAL_0dcf971c_4_k_cu_4aae22c9_285314cuda3std3__419piecewise_constructE
	.align		8
        /*0048*/ 	.dword	_ZN40_INTERNAL_0dcf971c_4_k_cu_4aae22c9_285314cuda3std3__48in_placeE
	.align		8
        /*0050*/ 	.dword	_ZN40_INTERNAL_0dcf971c_4_k_cu_4aae22c9_285314cuda3std6ranges3__45__cpo4swapE
	.align		8
        /*0058*/ 	.dword	_ZN40_INTERNAL_0dcf971c_4_k_cu_4aae22c9_285314cuda3std6ranges3__45__cpo9iter_moveE
	.align		8
        /*0060*/ 	.dword	_ZN40_INTERNAL_0dcf971c_4_k_cu_4aae22c9_285314cute7productE
	.align		8
        /*0068*/ 	.dword	_ZN40_INTERNAL_0dcf971c_4_k_cu_4aae22c9_285314cute1_E
	.align		8
        /*0070*/ 	.dword	$str$25
	.align		8
        /*0078*/ 	.dword	$str$26
	.align		8
        /*0080*/ 	.dword	$str$27
	.align		8
        /*0088*/ 	.dword	$str$28


//--------------------- .text._ZN7cutlass13device_kernelINS_4gemm6kernel13GemmUniversalIN4cute5tupleIJiiiiEEENS1_10collective13CollectiveMmaINS1_35MainloopSm100TmaUmmaWarpSpecializedILi12ELi2ELi4ENS5_IJNS4_1CILi1EEESB_SB_EEEEENS5_IJNSA_ILi64EEESE_NSA_ILi32EEEEEENS_10tfloat32_tENS5_IJlSB_lEEESH_SI_NS4_8TiledMMAINS4_8MMA_AtomIJNS4_17SM100_MMA_TF32_SSISH_SH_fLi64ELi64ELNS4_4UMMA5MajorE0ELSN_0ELNSM_7ScaleInE0ELSO_0EEEEEENS4_6LayoutISC_NS5_IJNSA_ILi0EEESS_SS_EEEEENS5_IJNS4_10UnderscoreESV_SV_EEEEENS4_13SM90_TMA_LOADENS4_14ComposedLayoutINS4_7SwizzleILi3ELi4ELi3EEENS4_18smem_ptr_flag_bitsILi32EEENSR_INS5_IJNSA_ILi8EEESF_EEENS5_IJSF_SB_EEEEEEEvNS4_8identityESY_S18_vS19_EENS_8epilogue10collective18CollectiveEpilogueINS1B_23Sm100TmaWarpSpecializedILi3ELi2ELi16ELb1ELb0EEEJSG_NS5_IJNSR_ISE_SB_EENSR_ISF_SB_EEEEESH_SI_SH_SI_NS1B_6fusion15FusionCallbacksIS1F_NS1J_17LinearCombinationISH_fSH_fLNS_15FloatRoundStyleE2EEESG_S1I_JEEENS4_5SM1004TMEM4LOAD26SM100_TMEM_LOAD_16dp128b8xESY_S18_NS4_17SM75_U32x4_LDSM_NENS4_14SM90_TMA_STOREES18_NS4_17SM90_U32x4_STSM_NENS4_39AutoVectorizingCopyWithAssumedAlignmentILi128EEEEEEvvEEEEvNT_6ParamsE --------------------------
	.section	.text._ZN7cutlass13device_kernelINS_4gemm6kernel13GemmUniversalIN4cute5tupleIJiiiiEEENS1_10collective13CollectiveMmaINS1_35MainloopSm100TmaUmmaWarpSpecializedILi12ELi2ELi4ENS5_IJNS4_1CILi1EEESB_SB_EEEEENS5_IJNSA_ILi64EEESE_NSA_ILi32EEEEEENS_10tfloat32_tENS5_IJlSB_lEEESH_SI_NS4_8TiledMMAINS4_8MMA_AtomIJNS4_17SM100_MMA_TF32_SSISH_SH_fLi64ELi64ELNS4_4UMMA5MajorE0ELSN_0ELNSM_7ScaleInE0ELSO_0EEEEEENS4_6LayoutISC_NS5_IJNSA_ILi0EEESS_SS_EEEEENS5_IJNS4_10UnderscoreESV_SV_EEEEENS4_13SM90_TMA_LOADENS4_14ComposedLayoutINS4_7SwizzleILi3ELi4ELi3EEENS4_18smem_ptr_flag_bitsILi32EEENSR_INS5_IJNSA_ILi8EEESF_EEENS5_IJSF_SB_EEEEEEEvNS4_8identityESY_S18_vS19_EENS_8epilogue10collective18CollectiveEpilogueINS1B_23Sm100TmaWarpSpecializedILi3ELi2ELi16ELb1ELb0EEEJSG_NS5_IJNSR_ISE_SB_EENSR_ISF_SB_EEEEESH_SI_SH_SI_NS1B_6fusion15FusionCallbacksIS1F_NS1J_17LinearCombinationISH_fSH_fLNS_15FloatRoundStyleE2EEESG_S1I_JEEENS4_5SM1004TMEM4LOAD26SM100_TMEM_LOAD_16dp128b8xESY_S18_NS4_17SM75_U32x4_LDSM_NENS4_14SM90_TMA_STOREES18_NS4_17SM90_U32x4_STSM_NENS4_39AutoVectorizingCopyWithAssumedAlignmentILi128EEEEEEvvEEEEvNT_6ParamsE,"ax",@progbits
	.align	128
.text._ZN7cutlass13device_kernelINS_4gemm6kernel13GemmUniversalIN4cute5tupleIJiiiiEEENS1_10collective13CollectiveMmaINS1_35MainloopSm100TmaUmmaWarpSpecializedILi12ELi2ELi4ENS5_IJNS4_1CILi1EEESB_SB_EEEEENS5_IJNSA_ILi64EEESE_NSA_ILi32EEEEEENS_10tfloat32_tENS5_IJlSB_lEEESH_SI_NS4_8TiledMMAINS4_8MMA_AtomIJNS4_17SM100_MMA_TF32_SSISH_SH_fLi64ELi64ELNS4_4UMMA5MajorE0ELSN_0ELNSM_7ScaleInE0ELSO_0EEEEEENS4_6LayoutISC_NS5_IJNSA_ILi0EEESS_SS_EEEEENS5_IJNS4_10UnderscoreESV_SV_EEEEENS4_13SM90_TMA_LOADENS4_14ComposedLayoutINS4_7SwizzleILi3ELi4ELi3EEENS4_18smem_ptr_flag_bitsILi32EEENSR_INS5_IJNSA_ILi8EEESF_EEENS5_IJSF_SB_EEEEEEEvNS4_8identityESY_S18_vS19_EENS_8epilogue10collective18CollectiveEpilogueINS1B_23Sm100TmaWarpSpecializedILi3ELi2ELi16ELb1ELb0EEEJSG_NS5_IJNSR_ISE_SB_EENSR_ISF_SB_EEEEESH_SI_SH_SI_NS1B_6fusion15FusionCallbacksIS1F_NS1J_17LinearCombinationISH_fSH_fLNS_15FloatRoundStyleE2EEESG_S1I_JEEENS4_5SM1004TMEM4LOAD26SM100_TMEM_LOAD_16dp128b8xESY_S18_NS4_17SM75_U32x4_LDSM_NENS4_14SM90_TMA_STOREES18_NS4_17SM90_U32x4_STSM_NENS4_39AutoVectorizingCopyWithAssumedAlignmentILi128EEEEEEvvEEEEvNT_6ParamsE:
        .type           _ZN7cutlass13device_kernelINS_4gemm6kernel13GemmUniversalIN4cute5tupleIJiiiiEEENS1_10collective13CollectiveMmaINS1_35MainloopSm100TmaUmmaWarpSpecializedILi12ELi2ELi4ENS5_IJNS4_1CILi1EEESB_SB_EEEEENS5_IJNSA_ILi64EEESE_NSA_ILi32EEEEEENS_10tfloat32_tENS5_IJlSB_lEEESH_SI_NS4_8TiledMMAINS4_8MMA_AtomIJNS4_17SM100_MMA_TF32_SSISH_SH_fLi64ELi64ELNS4_4UMMA5MajorE0ELSN_0ELNSM_7ScaleInE0ELSO_0EEEEEENS4_6LayoutISC_NS5_IJNSA_ILi0EEESS_SS_EEEEENS5_IJNS4_10UnderscoreESV_SV_EEEEENS4_13SM90_TMA_LOADENS4_14ComposedLayoutINS4_7SwizzleILi3ELi4ELi3EEENS4_18smem_ptr_flag_bitsILi32EEENSR_INS5_IJNSA_ILi8EEESF_EEENS5_IJSF_SB_EEEEEEEvNS4_8identityESY_S18_vS19_EENS_8epilogue10collective18CollectiveEpilogueINS1B_23Sm100TmaWarpSpecializedILi3ELi2ELi16ELb1ELb0EEEJSG_NS5_IJNSR_ISE_SB_EENSR_ISF_SB_EEEEESH_SI_SH_SI_NS1B_6fusion15FusionCallbacksIS1F_NS1J_17LinearCombinationISH_fSH_fLNS_15FloatRoundStyleE2EEESG_S1I_JEEENS4_5SM1004TMEM4LOAD26SM100_TMEM_LOAD_16dp128b8xESY_S18_NS4_17SM75_U32x4_LDSM_NENS4_14SM90_TMA_STOREES18_NS4_17SM90_U32x4_STSM_NENS4_39AutoVectorizingCopyWithAssumedAlignmentILi128EEEEEEvvEEEEvNT_6ParamsE,@function
        .size           _ZN7cutlass13device_kernelINS_4gemm6kernel13GemmUniversalIN4cute5tupleIJiiiiEEENS1_10collective13CollectiveMmaINS1_35MainloopSm100TmaUmmaWarpSpecializedILi12ELi2ELi4ENS5_IJNS4_1CILi1EEESB_SB_EEEEENS5_IJNSA_ILi64EEESE_NSA_ILi32EEEEEENS_10tfloat32_tENS5_IJlSB_lEEESH_SI_NS4_8TiledMMAINS4_8MMA_AtomIJNS4_17SM100_MMA_TF32_SSISH_SH_fLi64ELi64ELNS4_4UMMA5MajorE0ELSN_0ELNSM_7ScaleInE0ELSO_0EEEEEENS4_6LayoutISC_NS5_IJNSA_ILi0EEESS_SS_EEEEENS5_IJNS4_10UnderscoreESV_SV_EEEEENS4_13SM90_TMA_LOADENS4_14ComposedLayoutINS4_7SwizzleILi3ELi4ELi3EEENS4_18smem_ptr_flag_bitsILi32EEENSR_INS5_IJNSA_ILi8EEESF_EEENS5_IJSF_SB_EEEEEEEvNS4_8identityESY_S18_vS19_EENS_8epilogue10collective18CollectiveEpilogueINS1B_23Sm100TmaWarpSpecializedILi3ELi2ELi16ELb1ELb0EEEJSG_NS5_IJNSR_ISE_SB_EENSR_ISF_SB_EEEEESH_SI_SH_SI_NS1B_6fusion15FusionCallbacksIS1F_NS1J_17LinearCombinationISH_fSH_fLNS_15FloatRoundStyleE2EEESG_S1I_JEEENS4_5SM1004TMEM4LOAD26SM100_TMEM_LOAD_16dp128b8xESY_S18_NS4_17SM75_U32x4_LDSM_NENS4_14SM90_TMA_STOREES18_NS4_17SM90_U32x4_STSM_NENS4_39AutoVectorizingCopyWithAssumedAlignmentILi128EEEEEEvvEEEEvNT_6ParamsE,(.L_x_179 - _ZN7cutlass13device_kernelINS_4gemm6kernel13GemmUniversalIN4cute5tupleIJiiiiEEENS1_10collective13CollectiveMmaINS1_35MainloopSm100TmaUmmaWarpSpecializedILi12ELi2ELi4ENS5_IJNS4_1CILi1EEESB_SB_EEEEENS5_IJNSA_ILi64EEESE_NSA_ILi32EEEEEENS_10tfloat32_tENS5_IJlSB_lEEESH_SI_NS4_8TiledMMAINS4_8MMA_AtomIJNS4_17SM100_MMA_TF32_SSISH_SH_fLi64ELi64ELNS4_4UMMA5MajorE0ELSN_0ELNSM_7ScaleInE0ELSO_0EEEEEENS4_6LayoutISC_NS5_IJNSA_ILi0EEESS_SS_EEEEENS5_IJNS4_10UnderscoreESV_SV_EEEEENS4_13SM90_TMA_LOADENS4_14ComposedLayoutINS4_7SwizzleILi3ELi4ELi3EEENS4_18smem_ptr_flag_bitsILi32EEENSR_INS5_IJNSA_ILi8EEESF_EEENS5_IJSF_SB_EEEEEEEvNS4_8identityESY_S18_vS19_EENS_8epilogue10collective18CollectiveEpilogueINS1B_23Sm100TmaWarpSpecializedILi3ELi2ELi16ELb1ELb0EEEJSG_NS5_IJNSR_ISE_SB_EENSR_ISF_SB_EEEEESH_SI_SH_SI_NS1B_6fusion15FusionCallbacksIS1F_NS1J_17LinearCombinationISH_fSH_fLNS_15FloatRoundStyleE2EEESG_S1I_JEEENS4_5SM1004TMEM4LOAD26SM100_TMEM_LOAD_16dp128b8xESY_S18_NS4_17SM75_U32x4_LDSM_NENS4_14SM90_TMA_STOREES18_NS4_17SM90_U32x4_STSM_NENS4_39AutoVectorizingCopyWithAssumedAlignmentILi128EEEEEEvvEEEEvNT_6ParamsE)
        .other          _ZN7cutlass13device_kernelINS_4gemm6kernel13GemmUniversalIN4cute5tupleIJiiiiEEENS1_10collective13CollectiveMmaINS1_35MainloopSm100TmaUmmaWarpSpecializedILi12ELi2ELi4ENS5_IJNS4_1CILi1EEESB_SB_EEEEENS5_IJNSA_ILi64EEESE_NSA_ILi32EEEEEENS_10tfloat32_tENS5_IJlSB_lEEESH_SI_NS4_8TiledMMAINS4_8MMA_AtomIJNS4_17SM100_MMA_TF32_SSISH_SH_fLi64ELi64ELNS4_4UMMA5MajorE0ELSN_0ELNSM_7ScaleInE0ELSO_0EEEEEENS4_6LayoutISC_NS5_IJNSA_ILi0EEESS_SS_EEEEENS5_IJNS4_10UnderscoreESV_SV_EEEEENS4_13SM90_TMA_LOADENS4_14ComposedLayoutINS4_7SwizzleILi3ELi4ELi3EEENS4_18smem_ptr_flag_bitsILi32EEENSR_INS5_IJNSA_ILi8EEESF_EEENS5_IJSF_SB_EEEEEEEvNS4_8identityESY_S18_vS19_EENS_8epilogue10collective18CollectiveEpilogueINS1B_23Sm100TmaWarpSpecializedILi3ELi2ELi16ELb1ELb0EEEJSG_NS5_IJNSR_ISE_SB_EENSR_ISF_SB_EEEEESH_SI_SH_SI_NS1B_6fusion15FusionCallbacksIS1F_NS1J_17LinearCombinationISH_fSH_fLNS_15FloatRoundStyleE2EEESG_S1I_JEEENS4_5SM1004TMEM4LOAD26SM100_TMEM_LOAD_16dp128b8xESY_S18_NS4_17SM75_U32x4_LDSM_NENS4_14SM90_TMA_STOREES18_NS4_17SM90_U32x4_STSM_NENS4_39AutoVectorizingCopyWithAssumedAlignmentILi128EEEEEEvvEEEEvNT_6ParamsE,@"STO_CUDA_ENTRY STV_DEFAULT"
_ZN7cutlass13device_kernelINS_4gemm6kernel13GemmUniversalIN4cute5tupleIJiiiiEEENS1_10collective13CollectiveMmaINS1_35MainloopSm100TmaUmmaWarpSpecializedILi12ELi2ELi4ENS5_IJNS4_1CILi1EEESB_SB_EEEEENS5_IJNSA_ILi64EEESE_NSA_ILi32EEEEEENS_10tfloat32_tENS5_IJlSB_lEEESH_SI_NS4_8TiledMMAINS4_8MMA_AtomIJNS4_17SM100_MMA_TF32_SSISH_SH_fLi64ELi64ELNS4_4UMMA5MajorE0ELSN_0ELNSM_7ScaleInE0ELSO_0EEEEEENS4_6LayoutISC_NS5_IJNSA_ILi0EEESS_SS_EEEEENS5_IJNS4_10UnderscoreESV_SV_EEEEENS4_13SM90_TMA_LOADENS4_14ComposedLayoutINS4_7SwizzleILi3ELi4ELi3EEENS4_18smem_ptr_flag_bitsILi32EEENSR_INS5_IJNSA_ILi8EEESF_EEENS5_IJSF_SB_EEEEEEEvNS4_8identityESY_S18_vS19_EENS_8epilogue10collective18CollectiveEpilogueINS1B_23Sm100TmaWarpSpecializedILi3ELi2ELi16ELb1ELb0EEEJSG_NS5_IJNSR_ISE_SB_EENSR_ISF_SB_EEEEESH_SI_SH_SI_NS1B_6fusion15FusionCallbacksIS1F_NS1J_17LinearCombinationISH_fSH_fLNS_15FloatRoundStyleE2EEESG_S1I_JEEENS4_5SM1004TMEM4LOAD26SM100_TMEM_LOAD_16dp128b8xESY_S18_NS4_17SM75_U32x4_LDSM_NENS4_14SM90_TMA_STOREES18_NS4_17SM90_U32x4_STSM_NENS4_39AutoVectorizingCopyWithAssumedAlignmentILi128EEEEEEvvEEEEvNT_6ParamsE:
[----:B------:R-:W1:Y:S01]  /*0000*/  LDC R1, c[0x0][0x37c] ;  /* 0x0000df00ff017b82 */ /* 0x000e620000000800 */
[----:B------:R-:W2:Y:S01]  /*0010*/  S2R R79, SR_TID.X ;  /* 0x00000000004f7919 */ /* 0x000ea20000002100 */
[----:B------:R-:W3:Y:S01]  /*0020*/  LDCU.64 UR4, c[0x0][0x890] ;  /* 0x00011200ff0477ac */ /* 0x000ee20008000a00 */
[----:B------:R-:W-:Y:S02]  /*0030*/  PRMT R67, RZ, 0x7610, R67 ;  /* 0x00007610ff437816 */ /* 0x000fe40000000043 */
[----:B------:R-:W-:Y:S01]  /*0040*/  ELECT P5, URZ, PT ;  /* 0x0000000000ff782f */ /* 0x000fe200038a0000 */
[----:B------:R-:W4:Y:S01]  /*0050*/  LDCU.64 UR46, c[0x0][0x358] ;  /* 0x00006b00ff2e77ac */ /* 0x000f220008000a00 */
[----:B---3--:R-:W-:-:S04]  /*0060*/  UISETP.NE.U32.AND UP0, UPT, UR4, URZ, UPT ;  /* 0x000000ff0400728c */ /* 0x008fc8000bf05070 */
[----:B------:R-:W-:Y:S01]  /*0070*/  UISETP.NE.AND.EX UP0, UPT, UR5, URZ, UPT, UP0 ;  /* 0x000000ff0500728c */ /* 0x000fe2000bf05300 */
[----:B--2---:R-:W-:-:S05]  /*0080*/  SHF.R.U32.HI R73, RZ, 0x5, R79 ;  /* 0x00000005ff497819 */ /* 0x004fca000001164f */
[----:B------:R-:W2:Y:S02]  /*0090*/  SHFL.IDX PT, R0, R73, RZ, 0x1f ;  /* 0x00001fff49007589 */ /* 0x000ea400000e0000 */
[----:B--2---:R-:W-:Y:S01]  /*00a0*/  R2UR UR8, R0 ;  /* 0x00000000000872ca */ /* 0x004fe200000e0000 */
[----:B-1--4-:R-:W-:-:S14]  /*00b0*/  BRA.U UP0, `(.L_x_0) ;  /* 0x00000001002c7547 */ /* 0x012fdc000b800000 */
[----:B------:R-:W1:Y:S02]  /*00c0*/  LDCU.64 UR6, c[0x0][0x888] ;  /* 0x00011100ff0677ac */ /* 0x000e640008000a00 */
[----:B-1----:R-:W-:-:S04]  /*00d0*/  UISETP.NE.U32.AND UP0, UPT, UR6, URZ, UPT ;  /* 0x000000ff0600728c */ /* 0x002fc8000bf05070 */
[----:B------:R-:W-:-:S09]  /*00e0*/  UISETP.NE.AND.EX UP0, UPT, UR7, URZ, UPT, UP0 ;  /* 0x000000ff0700728c */ /* 0x000fd2000bf05300 */
[----:B------:R-:W-:Y:S05]  /*00f0*/  BRA.U !UP0, `(.L_x_1) ;  /* 0x0000000108107547 */ /* 0x000fea000b800000 */
[----:B------:R-:W1:Y:S02]  /*0100*/  LDC.64 R2, c[0x0][0x888] ;  /* 0x00022200ff027b82 */ /* 0x000e640000000a00 */
[----:B-1----:R1:W5:Y:S01]  /*0110*/  LDG.E R35, desc[UR46][R2.64] ;  /* 0x0000002e02237981 */ /* 0x002362000c1e1900 */
[----:B------:R-:W-:Y:S01]  /*0120*/  HFMA2 R67, -RZ, RZ, 0, 5.9604644775390625e-08 ;  /* 0x00000001ff437431 */ /* 0x000fe200000001ff */
[----:B------:R-:W-:Y:S05]  /*0130*/  BRA `(.L_x_0) ;  /* 0x00000000000c7947 */ /* 0x000fea0003800000 */
.L_x_1:
[----:B------:R-:W1:Y:S01]  /*0140*/  LDCU UR6, c[0x0][0x880] ;  /* 0x00011000ff0677ac */ /* 0x000e620008000800 */
[----:B------:R-:W-:Y:S01]  /*0150*/  HFMA2 R67, -RZ, RZ, 0, 5.9604644775390625e-08 ;  /* 0x00000001ff437431 */ /* 0x000fe200000001ff */
[----:B-1----:R-:W-:-:S07]  /*0160*/  MOV R35, UR6 ;  /* 0x0000000600237c02 */ /* 0x002fce0008000f00 */
.L_x_0:
[----:B------:R-:W2:Y:S02]  /*0170*/  LDCU.64 UR6, c[0x0][0x8b0] ;  /* 0x00011600ff0677ac */ /* 0x000ea40008000a00 */
[----:B--2---:R-:W-:-:S04]  /*0180*/  UISETP.NE.U32.AND UP0, UPT, UR6, URZ, UPT ;  /* 0x000000ff0600728c */ /* 0x004fc8000bf05070 */
[----:B------:R-:W-:-:S09]  /*0190*/  UISETP.NE.AND.EX UP0, UPT, UR7, URZ, UPT, UP0 ;  /* 0x000000ff0700728c */ /* 0x000fd2000bf05300 */
[----:B------:R-:W-:Y:S05]  /*01a0*/  BRA.U UP0, `(.L_x_2) ;  /* 0x0000000100247547 */ /* 0x000fea000b800000 */
[----:B------:R-:W2:Y:S02]  /*01b0*/  LDCU.64 UR6, c[0x0][0x8a8] ;  /* 0x00011500ff0677ac */ /* 0x000ea40008000a00 */
[----:B--2---:R-:W-:-:S04]  /*01c0*/  UISETP.NE.U32.AND UP0, UPT, UR6, URZ, UPT ;  /* 0x000000ff0600728c */ /* 0x004fc8000bf05070 */
[----:B------:R-:W-:-:S09]  /*01d0*/  UISETP.NE.AND.EX UP0, UPT, UR7, URZ, UPT, UP0 ;  /* 0x000000ff0700728c */ /* 0x000fd2000bf05300 */
[----:B------:R-:W-:Y:S05]  /*01e0*/  BRA.U !UP0, `(.L_x_3) ;  /* 0x00000001080c7547 */ /* 0x000fea000b800000 */
[----:B-1----:R-:W1:Y:S02]  /*01f0*/  LDC.64 R2, c[0x0][0x8a8] ;  /* 0x00022a00ff027b82 */ /* 0x002e640000000a00 */
[----:B-1----:R2:W5:Y:S01]  /*0200*/  LDG.E R33, desc[UR46][R2.64] ;  /* 0x0000002e02217981 */ /* 0x002562000c1e1900 */
[----:B------:R-:W-:Y:S05]  /*0210*/  BRA `(.L_x_2) ;  /* 0x0000000000087947 */ /* 0x000fea0003800000 */
.L_x_3:
[----:B------:R-:W2:Y:S02]  /*0220*/  LDCU UR6, c[0x0][0x8a0] ;  /* 0x00011400ff0677ac */ /* 0x000ea40008000800 */
[----:B--2---:R-:W-:Y:S02]  /*0230*/  MOV R33, UR6 ;  /* 0x0000000600217c02 */ /* 0x004fe40008000f00 */
.L_x_2:
[----:B------:R-:W-:Y:S01]  /*0240*/  IMAD.U32 R0, RZ, RZ, UR8 ;  /* 0x00000008ff007e24 */ /* 0x000fe2000f8e00ff */
[----:B------:R-:W-:Y:S04]  /*0250*/  BSSY.RECONVERGENT B0, `(.L_x_4) ;  /* 0x000000c000007945 */ /* 0x000fe80003800200 */
[C---:B------:R-:W-:Y:S02]  /*0260*/  ISETP.NE.OR P1, PT, R0.reuse, 0x1, !P5 ;  /* 0x000000010000780c */ /* 0x040fe40006f25670 */
[----:B------:R-:W-:-:S11]  /*0270*/  ISETP.NE.OR P0, PT, R0, 0x3, !P5 ;  /* 0x000000030000780c */ /* 0x000fd60006f05670 */
[----:B------:R-:W-:Y:S05]  /*0280*/  @P1 BRA `(.L_x_5) ;  /* 0x0000000000201947 */ /* 0x000fea0003800000 */
[----:B------:R-:W3:Y:S02]  /*0290*/  LDCU.64 UR6, c[0x0][0x348] ;  /* 0x00006900ff0677ac */ /* 0x000ee40008000a00 */
[----:B---3--:R-:W-:Y:S02]  /*02a0*/  UIADD3 UR10, UP1, UPT, UR6, 0x80, URZ ;  /* 0x00000080060a7890 */ /* 0x008fe4000ff3e0ff */
[----:B------:R-:W-:Y:S02]  /*02b0*/  UIADD3 UR6, UP0, UPT, UR6, 0x180, URZ ;  /* 0x0000018006067890 */ /* 0x000fe4000ff1e0ff */
[----:B------:R-:W-:Y:S02]  /*02c0*/  UIADD3.X UR11, UPT, UPT, URZ, UR7, URZ, UP1, !UPT ;  /* 0x00000007ff0b7290 */ /* 0x000fe40008ffe4ff */
[----:B------:R-:W-:-:S07]  /*02d0*/  UIADD3.X UR7, UPT, UPT, URZ, UR7, URZ, UP0, !UPT ;  /* 0x00000007ff077290 */ /* 0x000fce00087fe4ff */
[----:B------:R3:W-:Y:S02]  /*02e0*/  UTMACCTL.PF [UR10] ;  /* 0x000000000a0079b9 */ /* 0x0007e40008040000 */
[----:B------:R3:W-:Y:S02]  /*02f0*/  UTMACCTL.PF [UR6] ;  /* 0x00000000060079b9 */ /* 0x0007e40008040000 */
[----:B---3--:R-:W-:Y:S01]  /*0300*/  NOP ;  /* 0x0000000000007918 */ /* 0x008fe20000000000 */
.L_x_5:
[----:B------:R-:W-:Y:S05]  /*0310*/  BSYNC.RECONVERGENT B0 ;  /* 0x0000000000007941 */ /* 0x000fea0003800200 */
.L_x_4:
[----:B------:R-:W-:Y:S04]  /*0320*/  BSSY.RECONVERGENT B0, `(.L_x_6) ;  /* 0x000000a000007945 */ /* 0x000fe80003800200 */
        /* <DEDUP_REMOVED lines=9> */
.L_x_7:
[----:B------:R-:W-:Y:S05]  /*03c0*/  BSYNC.RECONVERGENT B0 ;  /* 0x0000000000007941 */ /* 0x000fea0003800200 */
.L_x_6:
[----:B------:R-:W3:Y:S01]  /*03d0*/  LDCU.64 UR6, c[0x0][0x888] ;  /* 0x00011100ff0677ac */ /* 0x000ee20008000a00 */
[----:B------:R-:W-:Y:S02]  /*03e0*/  UISETP.EQ.U32.AND UP1, UPT, UR4, URZ, UPT ;  /* 0x000000ff0400728c */ /* 0x000fe4000bf22070 */
[----:B------:R-:W-:Y:S02]  /*03f0*/  UPLOP3.LUT UP2, UPT, UPT, UPT, UPT, 0x80, 0x8 ;  /* 0x000000000008789c */ /* 0x000fe40003f4f070 */
[----:B---3--:R-:W-:-:S04]  /*0400*/  UISETP.NE.U32.AND UP0, UPT, UR6, URZ, UPT ;  /* 0x000000ff0600728c */ /* 0x008fc8000bf05070 */
[----:B------:R-:W-:-:S04]  /*0410*/  UISETP.NE.AND.EX UP0, UPT, UR7, URZ, UPT, UP0 ;  /* 0x000000ff0700728c */ /* 0x000fc8000bf05300 */
[----:B------:R-:W-:-:S04]  /*0420*/  UISETP.EQ.OR.EX UP3, UPT, UR5, URZ, !UP0, UP1 ;  /* 0x000000ff0500728c */ /* 0x000fc8000c762710 */
[----:B------:R-:W-:-:S05]  /*0430*/  UP2UR UR53, UPR, URZ, 0x8 ;  /* 0x00000008ff357883 */ /* 0x000fca0008000000 */
[----:B------:R-:W-:Y:S07]  /*0440*/  BRA.U !UP3, `(.L_x_8) ;  /* 0x000000010b207547 */ /* 0x000fee000b800000 */
[----:B------:R-:W-:Y:S01]  /*0450*/  UISETP.NE.U32.AND UP2, UPT, UR4, URZ, UPT ;  /* 0x000000ff0400728c */ /* 0x000fe2000bf45070 */
[----:B-----5:R-:W-:Y:S01]  /*0460*/  FSETP.NEU.AND P0, PT, R35, RZ, PT ;  /* 0x000000ff2300720b */ /* 0x020fe20003f0d000 */
[----:B------:R-:W-:Y:S02]  /*0470*/  USEL UR4, URZ, 0xffffffff, UP0 ;  /* 0xffffffffff047887 */ /* 0x000fe40008000000 */
[----:B------:R-:W-:-:S10]  /*0480*/  UISETP.NE.AND.EX UP2, UPT, UR5, URZ, UPT, UP2 ;  /* 0x000000ff0500728c */ /* 0x000fd4000bf45320 */
[----:B------:R-:W-:Y:S01]  /*0490*/  VOTEU.ANY UP1, P0 ;  /* 0x0000000000ff7886 */ /* 0x000fe20000020100 */
[----:B------:R-:W-:-:S04]  /*04a0*/  @!UP2 USEL UR4, URZ, 0xffffffff, UP1 ;  /* 0xffffffffff04a887 */ /* 0x000fc80008800000 */
[----:B------:R-:W-:-:S04]  /*04b0*/  ULOP3.LUT UR4, UR4, 0x1, URZ, 0xc0, !UPT ;  /* 0x0000000104047892 */ /* 0x000fc8000f8ec0ff */
[----:B------:R-:W-:-:S11]  /*04c0*/  UISETP.NE.U32.AND UP2, UPT, UR4, 0x1, UPT ;  /* 0x000000010400788c */ /* 0x000fd6000bf45070 */
.L_x_8:
[----:B-12---:R-:W1:Y:S01]  /*04d0*/  SHFL.IDX PT, R2, R73, RZ, 0x1f ;  /* 0x00001fff49027589 */ /* 0x006e6200000e0000 */
[----:B------:R-:W-:-:S04]  /*04e0*/  UISETP.NE.AND UP1, UPT, UR8, 0x2, UPT ;  /* 0x000000020800788c */ /* 0x000fc8000bf25270 */
[----:B------:R-:W-:Y:S01]  /*04f0*/  USEL UR6, URZ, 0x1, UP1 ;  /* 0x00000001ff067887 */ /* 0x000fe20008800000 */
[----:B-1----:R-:W-:-:S13]  /*0500*/  ISETP.NE.AND P0, PT, R2, RZ, PT ;  /* 0x000000ff0200720c */ /* 0x002fda0003f05270 */
[----:B------:R-:W-:Y:S05]  /*0510*/  @P0 BRA `(.L_x_9) ;  /* 0x0000000000940947 */ /* 0x000fea0003800000 */
[----:B------:R-:W-:Y:S01]  /*0520*/  ELECT P0, URZ, PT ;  /* 0x0000000000ff782f */ /* 0x000fe20003800000 */
[----:B------:R-:W-:-:S12]  /*0530*/  BSSY.RECONVERGENT B0, `(.L_x_9) ;  /* 0x0000023000007945 */ /* 0x000fd80003800200 */
[----:B------:R-:W-:Y:S05]  /*0540*/  @!P0 BRA `(.L_x_10) ;  /* 0x0000000000848947 */ /* 0x000fea0003800000 */
[----:B------:R-:W1:Y:S01]  /*0550*/  S2UR UR5, SR_CgaCtaId ;  /* 0x00000000000579c3 */ /* 0x000e620000008800 */
[----:B------:R-:W-:Y:S01]  /*0560*/  UMOV UR7, 0x400 ;  /* 0x0000040000077882 */ /* 0x000fe20000000000 */
[----:B------:R-:W-:Y:S02]  /*0570*/  UMOV UR4, 0x1 ;  /* 0x0000000100047882 */ /* 0x000fe40000000000 */
[----:B------:R-:W-:-:S04]  /*0580*/  UIADD3 UR10, UPT, UPT, -UR4, 0x100000, URZ ;  /* 0x00100000040a7890 */ /* 0x000fc8000fffe1ff */
[----:B------:R-:W-:Y:S02]  /*0590*/  USHF.L.U32 UR11, UR10, 0xb, URZ ;  /* 0x0000000b0a0b7899 */ /* 0x000fe400080006ff */
[----:B------:R-:W-:Y:S02]  /*05a0*/  USHF.L.U32 UR10, UR10, 0x1, URZ ;  /* 0x000000010a0a7899 */ /* 0x000fe400080006ff */
[----:B-1----:R-:W-:Y:S01]  /*05b0*/  ULEA UR5, UR5, UR7, 0x18 ;  /* 0x0000000705057291 */ /* 0x002fe2000f8ec0ff */
[----:B------:R-:W1:Y:S11]  /*05c0*/  FENCE.VIEW.ASYNC.S ;  /* 0x00000000000073c6 */ /* 0x000e760000000000 */
[----:B-1----:R1:W2:Y:S01]  /*05d0*/  SYNCS.EXCH.64 URZ, [UR5], UR10 ;  /* 0x0000000a05ff75b2 */ /* 0x0022a20008000100 */
[----:B------:R1:W3:Y:S01]  /*05e0*/  SYNCS.EXCH.64 URZ, [UR5+0x60], UR10 ;  /* 0x0000600a05ff75b2 */ /* 0x0002e20008000100 */
[----:B------:R1:W4:Y:S01]  /*05f0*/  SYNCS.EXCH.64 URZ, [UR5+0x8], UR10 ;  /* 0x0000080a05ff75b2 */ /* 0x0003220008000100 */
[----:B------:R1:W1:Y:S01]  /*0600*/  SYNCS.EXCH.64 URZ, [UR5+0x68], UR10 ;  /* 0x0000680a05ff75b2 */ /* 0x0002620008000100 */
        /* <DEDUP_REMOVED lines=20> */
[----:B--2---:R-:W-:Y:S01]  /*0750*/  NOP ;  /* 0x0000000000007918 */ /* 0x004fe20000000000 */
.L_x_10:
[----:B-1----:R-:W-:Y:S05]  /*0760*/  BSYNC.RECONVERGENT B0 ;  /* 0x0000000000007941 */ /* 0x002fea0003800200 */
.L_x_9:
[----:B------:R-:W1:Y:S01]  /*0770*/  SHFL.IDX PT, R2, R73, RZ, 0x1f ;  /* 0x00001fff49027589 */ /* 0x000e6200000e0000 */
[----:B------:R-:W-:Y:S01]  /*0780*/  NOP ;  /* 0x0000000000007918 */ /* 0x000fe20000000000 */
[----:B-1----:R-:W-:-:S13]  /*0790*/  ISETP.NE.AND P0, PT, R2, 0x1, PT ;  /* 0x000000010200780c */ /* 0x002fda0003f05270 */
[----:B------:R-:W-:Y:S05]  /*07a0*/  @P0 BRA `(.L_x_11) ;  /* 0x0000000000500947 */ /* 0x000fea0003800000 */
[----:B------:R-:W1:Y:S01]  /*07b0*/  S2UR UR7, SR_CgaCtaId ;  /* 0x00000000000779c3 */ /* 0x000e620000008800 */
[----:B------:R-:W-:Y:S01]  /*07c0*/  UMOV UR9, 0x400 ;  /* 0x0000040000097882 */ /* 0x000fe20000000000 */
[----:B------:R-:W-:Y:S01]  /*07d0*/  UMOV UR5, 0x20 ;  /* 0x0000002000057882 */ /* 0x000fe20000000000 */
[----:B------:R-:W-:Y:S01]  /*07e0*/  UMOV UR4, 0x80 ;  /* 0x0000008000047882 */ /* 0x000fe20000000000 */
[----:B------:R-:W-:-:S04]  /*07f0*/  UIADD3 UR10, UPT, UPT, -UR5, 0x100000, URZ ;  /* 0x00100000050a7890 */ /* 0x000fc8000fffe1ff */
[----:B------:R-:W-:Y:S02]  /*0800*/  USHF.L.U32 UR11, UR10, 0xb, URZ ;  /* 0x0000000b0a0b7899 */ /* 0x000fe400080006ff */
[----:B------:R-:W-:Y:S02]  /*0810*/  USHF.L.U32 UR10, UR10, 0x1, URZ ;  /* 0x000000010a0a7899 */ /* 0x000fe400080006ff */
[----:B------:R-:W-:-:S04]  /*0820*/  UIADD3 UR4, UPT, UPT, -UR4, 0x100000, URZ ;  /* 0x0010000004047890 */ /* 0x000fc8000fffe1ff */
[----:B------:R-:W-:Y:S02]  /*0830*/  USHF.L.U32 UR5, UR4, 0xb, URZ ;  /* 0x0000000b04057899 */ /* 0x000fe400080006ff */
[----:B------:R-:W-:Y:S01]  /*0840*/  USHF.L.U32 UR4, UR4, 0x1, URZ ;  /* 0x0000000104047899 */ /* 0x000fe200080006ff */
[----:B------:R-:W-:Y:S01]  /*0850*/  ELECT P0, URZ, PT ;  /* 0x0000000000ff782f */ /* 0x000fe20003800000 */
[----:B-1----:R-:W-:Y:S01]  /*0860*/  ULEA UR7, UR7, UR9, 0x18 ;  /* 0x0000000907077291 */ /* 0x002fe2000f8ec0ff */
[----:B------:R-:W1:Y:S11]  /*0870*/  FENCE.VIEW.ASYNC.S ;  /* 0x00000000000073c6 */ /* 0x000e760000000000 */
[----:B-1----:R1:W2:Y:S01]  /*0880*/  SYNCS.EXCH.64 URZ, [UR7+0xc0], UR10 ;  /* 0x0000c00a07ff75b2 */ /* 0x0022a20008000100 */
[----:B------:R1:W1:Y:S01]  /*0890*/  SYNCS.EXCH.64 URZ, [UR7+0xd8], UR4 ;  /* 0x0000d80407ff75b2 */ /* 0x0002620008000100 */
[----:B------:R1:W1:Y:S01]  /*08a0*/  SYNCS.EXCH.64 URZ, [UR7+0xc8], UR10 ;  /* 0x0000c80a07ff75b2 */ /* 0x0002620008000100 */
[----:B------:R1:W1:Y:S01]  /*08b0*/  SYNCS.EXCH.64 URZ, [UR7+0xe0], UR4 ;  /* 0x0000e00407ff75b2 */ /* 0x0002620008000100 */
[----:B------:R1:W1:Y:S01]  /*08c0*/  SYNCS.EXCH.64 URZ, [UR7+0xd0], UR10 ;  /* 0x0000d00a07ff75b2 */ /* 0x0002620008000100 */
[----:B------:R1:W1:Y:S01]  /*08d0*/  SYNCS.EXCH.64 URZ, [UR7+0xe8], UR4 ;  /* 0x0000e80407ff75b2 */ /* 0x0002620008000100 */
[----:B------:R-:W-:Y:S01]  /*08e0*/  NOP ;  /* 0x0000000000007918 */ /* 0x000fe20000000000 */
.L_x_11:
[----:B------:R-:W3:Y:S01]  /*08f0*/  SHFL.IDX PT, R2, R73, RZ, 0x1f ;  /* 0x00001fff49027589 */ /* 0x000ee200000e0000 */
[----:B------:R-:W-:Y:S01]  /*0900*/  NOP ;  /* 0x0000000000007918 */ /* 0x000fe20000000000 */
[----:B---3--:R-:W-:-:S13]  /*0910*/  ISETP.NE.AND P0, PT, R2, 0x3, PT ;  /* 0x000000030200780c */ /* 0x008fda0003f05270 */
[----:B------:R-:W-:Y:S05]  /*0920*/  @P0 BRA `(.L_x_12) ;  /* 0x0000000000300947 */ /* 0x000fea0003800000 */
[----:B-1----:R-:W1:Y:S01]  /*0930*/  S2UR UR5, SR_CgaCtaId ;  /* 0x00000000000579c3 */ /* 0x002e620000008800 */
[----:B------:R-:W-:Y:S01]  /*0940*/  UMOV UR7, 0x400 ;  /* 0x0000040000077882 */ /* 0x000fe20000000000 */
[----:B------:R-:W-:Y:S01]  /*0950*/  UMOV UR4, 0x20 ;  /* 0x0000002000047882 */ /* 0x000fe20000000000 */
[----:B------:R-:W-:Y:S01]  /*0960*/  ELECT P0, URZ, PT ;  /* 0x0000000000ff782f */ /* 0x000fe20003800000 */
[----:B------:R-:W-:-:S04]  /*0970*/  UIADD3 UR10, UPT, UPT, -UR4, 0x100000, URZ ;  /* 0x00100000040a7890 */ /* 0x000fc8000fffe1ff */
[----:B------:R-:W-:Y:S02]  /*0980*/  USHF.L.U32 UR11, UR10, 0xb, URZ ;  /* 0x0000000b0a0b7899 */ /* 0x000fe400080006ff */
[----:B------:R-:W-:Y:S02]  /*0990*/  USHF.L.U32 UR10, UR10, 0x1, URZ ;  /* 0x000000010a0a7899 */ /* 0x000fe400080006ff */
[----:B-1----:R-:W-:Y:S01]  /*09a0*/  ULEA UR5, UR5, UR7, 0x18 ;  /* 0x0000000705057291 */ /* 0x002fe2000f8ec0ff */
[----:B------:R-:W1:Y:S11]  /*09b0*/  FENCE.VIEW.ASYNC.S ;  /* 0x00000000000073c6 */ /* 0x000e760000000000 */
[----:B-1----:R3:W1:Y:S01]  /*09c0*/  SYNCS.EXCH.64 URZ, [UR5+0xf0], UR10 ;  /* 0x0000f00a05ff75b2 */ /* 0x0026620008000100 */
[----:B------:R3:W1:Y:S02]  /*09d0*/  SYNCS.EXCH.64 URZ, [UR5+0xf8], UR10 ;  /* 0x0000f80a05ff75b2 */ /* 0x0006640008000100 */
[----:B---3--:R-:W-:Y:S01]  /*09e0*/  NOP ;  /* 0x0000000000007918 */ /* 0x008fe20000000000 */
.L_x_12:
[----:B------:R-:W3:Y:S01]  /*09f0*/  SHFL.IDX PT, R2, R73, RZ, 0x1f ;  /* 0x00001fff49027589 */ /* 0x000ee200000e0000 */
[----:B------:R-:W-:Y:S01]  /*0a00*/  NOP ;  /* 0x0000000000007918 */ /* 0x000fe20000000000 */
[----:B---3--:R-:W-:-:S13]  /*0a10*/  ISETP.NE.AND P0, PT, R2, 0x4, PT ;  /* 0x000000040200780c */ /* 0x008fda0003f05270 */
[----:B------:R-:W-:Y:S05]  /*0a20*/  @P0 BRA `(.L_x_13) ;  /* 0x00000000004c0947 */ /* 0x000fea0003800000 */
[----:B-1----:R-:W1:Y:S01]  /*0a30*/  S2UR UR5, SR_CgaCtaId ;  /* 0x00000000000579c3 */ /* 0x002e620000008800 */
[----:B------:R-:W-:Y:S01]  /*0a40*/  UMOV UR9, 0x100 ;  /* 0x0000010000097882 */ /* 0x000fe20000000000 */
[----:B------:R-:W-:Y:S01]  /*0a50*/  UMOV UR7, 0x400 ;  /* 0x0000040000077882 */ /* 0x000fe20000000000 */
[----:B------:R-:W-:Y:S01]  /*0a60*/  USEL UR9, UR9, 0xe0, UP2 ;  /* 0x000000e009097887 */ /* 0x000fe20009000000 */
[----:B------:R-:W-:Y:S01]  /*0a70*/  UMOV UR4, 0x1 ;  /* 0x0000000100047882 */ /* 0x000fe20000000000 */
[----:B------:R-:W-:Y:S01]  /*0a80*/  ELECT P0, URZ, PT ;  /* 0x0000000000ff782f */ /* 0x000fe20003800000 */
[----:B------:R-:W-:-:S04]  /*0a90*/  UIADD3 UR10, UPT, UPT, -UR4, 0x100000, URZ ;  /* 0x00100000040a7890 */ /* 0x000fc8000fffe1ff */
[----:B------:R-:W-:Y:S02]  /*0aa0*/  USHF.L.U32 UR11, UR10, 0xb, URZ ;  /* 0x0000000b0a0b7899 */ /* 0x000fe400080006ff */
[----:B------:R-:W-:Y:S02]  /*0ab0*/  USHF.L.U32 UR10, UR10, 0x1, URZ ;  /* 0x000000010a0a7899 */ /* 0x000fe400080006ff */
[----:B------:R-:W-:-:S04]  /*0ac0*/  UIADD3 UR12, UPT, UPT, -UR9, 0x100000, URZ ;  /* 0x00100000090c7890 */ /* 0x000fc8000fffe1ff */
[----:B------:R-:W-:Y:S02]  /*0ad0*/  USHF.L.U32 UR13, UR12, 0xb, URZ ;  /* 0x0000000b0c0d7899 */ /* 0x000fe400080006ff */
[----:B------:R-:W-:Y:S02]  /*0ae0*/  USHF.L.U32 UR12, UR12, 0x1, URZ ;  /* 0x000000010c0c7899 */ /* 0x000fe400080006ff */
[----:B-1----:R-:W-:Y:S01]  /*0af0*/  ULEA UR5, UR5, UR7, 0x18 ;  /* 0x0000000705057291 */ /* 0x002fe2000f8ec0ff */
[----:B------:R-:W1:Y:S11]  /*0b00*/  FENCE.VIEW.ASYNC.S ;  /* 0x00000000000073c6 */ /* 0x000e760000000000 */
[----:B-1----:R3:W1:Y:S01]  /*0b10*/  SYNCS.EXCH.64 URZ, [UR5+0x100], UR10 ;  /* 0x0001000a05ff75b2 */ /* 0x0026620008000100 */
[----:B------:R3:W1:Y:S01]  /*0b20*/  SYNCS.EXCH.64 URZ, [UR5+0x110], UR12 ;  /* 0x0001100c05ff75b2 */ /* 0x0006620008000100 */
[----:B------:R3:W1:Y:S01]  /*0b30*/  SYNCS.EXCH.64 URZ, [UR5+0x108], UR10 ;  /* 0x0001080a05ff75b2 */ /* 0x0006620008000100 */
[----:B------:R3:W1:Y:S02]  /*0b40*/  SYNCS.EXCH.64 URZ, [UR5+0x118], UR12 ;  /* 0x0001180c05ff75b2 */ /* 0x0006640008000100 */
[----:B---3--:R-:W-:Y:S01]  /*0b50*/  NOP ;  /* 0x0000000000007918 */ /* 0x008fe20000000000 */
.L_x_13:
[----:B------:R-:W3:Y:S01]  /*0b60*/  SHFL.IDX PT, R2, R73, RZ, 0x1f ;  /* 0x00001fff49027589 */ /* 0x000ee200000e0000 */
[----:B------:R-:W-:Y:S01]  /*0b70*/  NOP ;  /* 0x0000000000007918 */ /* 0x000fe20000000000 */
[----:B---3--:R-:W-:-:S13]  /*0b80*/  ISETP.NE.AND P0, PT, R2, 0x5, PT ;  /* 0x000000050200780c */ /* 0x008fda0003f05270 */
[----:B------:R-:W-:Y:S05]  /*0b90*/  @P0 BRA `(.L_x_14) ;  /* 0x0000000000580947 */ /* 0x000fea0003800000 */
[----:B-1----:R-:W1:Y:S01]  /*0ba0*/  S2UR UR7, SR_CgaCtaId ;  /* 0x00000000000779c3 */ /* 0x002e620000008800 */
        /* <DEDUP_REMOVED lines=12> */
[----:B-1----:R3:W1:Y:S01]  /*0c70*/  SYNCS.EXCH.64 URZ, [UR7+0x120], UR10 ;  /* 0x0001200a07ff75b2 */ /* 0x0026620008000100 */
[----:B------:R3:W1:Y:S01]  /*0c80*/  SYNCS.EXCH.64 URZ, [UR7+0x140], UR4 ;  /* 0x0001400407ff75b2 */ /* 0x0006620008000100 */
[----:B------:R3:W1:Y:S01]  /*0c90*/  SYNCS.EXCH.64 URZ, [UR7+0x128], UR10 ;  /* 0x0001280a07ff75b2 */ /* 0x0006620008000100 */
[----:B------:R3:W1:Y:S01]  /*0ca0*/  SYNCS.EXCH.64 URZ, [UR7+0x148], UR4 ;  /* 0x0001480407ff75b2 */ /* 0x0006620008000100 */
[----:B------:R3:W1:Y:S01]  /*0cb0*/  SYNCS.EXCH.64 URZ, [UR7+0x130], UR10 ;  /* 0x0001300a07ff75b2 */ /* 0x0006620008000100 */
[----:B------:R3:W1:Y:S01]  /*0cc0*/  SYNCS.EXCH.64 URZ, [UR7+0x150], UR4 ;  /* 0x0001500407ff75b2 */ /* 0x0006620008000100 */
[----:B------:R3:W1:Y:S01]  /*0cd0*/  SYNCS.EXCH.64 URZ, [UR7+0x138], UR10 ;  /* 0x0001380a07ff75b2 */ /* 0x0006620008000100 */
[----:B------:R3:W1:Y:S02]  /*0ce0*/  SYNCS.EXCH.64 URZ, [UR7+0x158], UR4 ;  /* 0x0001580407ff75b2 */ /* 0x0006640008000100 */
[----:B---3--:R-:W-:Y:S01]  /*0cf0*/  NOP ;  /* 0x0000000000007918 */ /* 0x008fe20000000000 */
.L_x_14:
        /* <DEDUP_REMOVED lines=18> */
.L_x_15:
[----:B-1----:R-:W1:Y:S01]  /*0e20*/  S2UR UR5, SR_CTAID.X ;  /* 0x00000000000579c3 */ /* 0x002e620000002500 */
[----:B------:R-:W-:-:S05]  /*0e30*/  CS2R.32 R68, SR_CgaSize ;  /* 0x0000000000447805 */ /* 0x000fca0000008a00 */
[----:B------:R-:W-:-:S05]  /*0e40*/  IMAD R68, R68, -0xa0, RZ ;  /* 0xffffff6044447824 */ /* 0x000fca00078e02ff */
[----:B------:R-:W-:-:S14]  /*0e50*/  R2UR UR9, R68 ;  /* 0x00000000440972ca */ /* 0x000fdc00000e0000 */
[----:B------:R-:W3:Y:S01]  /*0e60*/  LDCU UR9, c[0x0][UR9+0x2b0] ;  /* 0x00005600090977ac */ /* 0x000ee20008000800 */
[----:B------:R-:W-:Y:S01]  /*0e70*/  NOP ;  /* 0x0000000000007918 */ /* 0x000fe20000000000 */
[----:B------:R-:W-:-:S05]  /*0e80*/  CS2R.32 R68, SR_CgaSize ;  /* 0x0000000000447805 */ /* 0x000fca0000008a00 */
[----:B------:R-:W-:-:S05]  /*0e90*/  IMAD R68, R68, -0xa0, RZ ;  /* 0xffffff6044447824 */ /* 0x000fca00078e02ff */
[----:B------:R-:W-:-:S14]  /*0ea0*/  R2UR UR7, R68 ;  /* 0x00000000440772ca */ /* 0x000fdc00000e0000 */
[----:B------:R-:W2:Y:S01]  /*0eb0*/  LDCU UR7, c[0x0][UR7+0x2b4] ;  /* 0x00005680070777ac */ /* 0x000ea20008000800 */
[----:B------:R-:W4:Y:S08]  /*0ec0*/  S2UR UR4, SR_CTAID.Y ;  /* 0x00000000000479c3 */ /* 0x000f300000002600 */
[----:B------:R-:W2:Y:S01]  /*0ed0*/  LDC R9, c[0x0][0xb24] ;  /* 0x0002c900ff097b82 */ /* 0x000ea20000000800 */
[----:B-1----:R-:W-:-:S02]  /*0ee0*/  I2FP.F32.U32 R4, UR5 ;  /* 0x0000000500047c45 */ /* 0x002fc40008201000 */
[----:B------:R-:W-:-:S05]  /*0ef0*/  CS2R.32 R5, SR_CgaSize ;  /* 0x0000000000057805 */ /* 0x000fca0000008a00 */
[----:B------:R-:W-:-:S06]  /*0f00*/  IMAD R5, R5, -0xa0, RZ ;  /* 0xffffff6005057824 */ /* 0x000fcc00078e02ff */
[----:B------:R-:W1:Y:S01]  /*0f10*/  LDC R5, c[0x0][R5+0x2a0] ;  /* 0x0000a80005057b82 */ /* 0x000e620000000800 */
[----:B------:R-:W-:Y:S01]  /*0f20*/  MOV R21, UR5 ;  /* 0x0000000500157c02 */ /* 0x000fe20008000f00 */
[----:B---3--:R-:W-:Y:S01]  /*0f30*/  FMUL R4, R4, UR9 ;  /* 0x0000000904047c20 */ /* 0x008fe20008400000 */
[----:B----4-:R-:W-:Y:S02]  /*0f40*/  I2FP.F32.U32 R2, UR4 ;  /* 0x0000000400027c45 */ /* 0x010fe40008201000 */
[----:B------:R-:W-:-:S05]  /*0f50*/  CS2R.32 R3, SR_CgaSize ;  /* 0x0000000000037805 */ /* 0x000fca0000008a00 */
[----:B------:R-:W-:-:S06]  /*0f60*/  IMAD R3, R3, -0xa0, RZ ;  /* 0xffffff6003037824 */ /* 0x000fcc00078e02ff */
[----:B------:R-:W3:Y:S01]  /*0f70*/  LDC R3, c[0x0][R3+0x2a4] ;  /* 0x0000a90003037b82 */ /* 0x000ee20000000800 */
[----:B------:R-:W4:Y:S01]  /*0f80*/  F2I.U32.TRUNC.NTZ R68, R4 ;  /* 0x0000000400447305 */ /* 0x000f22000020f000 */
[----:B------:R-:W-:Y:S01]  /*0f90*/  MOV R20, UR4 ;  /* 0x0000000400147c02 */ /* 0x000fe20008000f00 */
[----:B--2---:R-:W-:-:S05]  /*0fa0*/  FMUL R2, R2, UR7 ;  /* 0x0000000702027c20 */ /* 0x004fca0008400000 */
[----:B------:R-:W-:Y:S01]  /*0fb0*/  BAR.SYNC.DEFER_BLOCKING 0x0 ;  /* 0x0000000000007b1d */ /* 0x000fe20000010000 */
[----:B------:R-:W-:-:S05]  /*0fc0*/  ISETP.GE.AND P0, PT, R9, 0x1, PT ;  /* 0x000000010900780c */ /* 0x000fca0003f06270 */
[----:B------:R-:W2:Y:S02]  /*0fd0*/  F2I.U32.TRUNC.NTZ R66, R2 ;  /* 0x0000000200427305 */ /* 0x000ea4000020f000 */
[----:B------:R-:W3:Y:S01]  /*0fe0*/  S2UR UR36, SR_CTAID.Z ;  /* 0x00000000002479c3 */ /* 0x000ee20000002700 */
[----:B----4-:R-:W-:-:S05]  /*0ff0*/  IADD3 R68, PT, PT, -R68, RZ, RZ ;  /* 0x000000ff44447210 */ /* 0x010fca0007ffe1ff */
[----:B-1----:R-:W-:Y:S01]  /*1000*/  IMAD R68, R5, R68, UR5 ;  /* 0x0000000505447e24 */ /* 0x002fe2000f8e0244 */
[----:B--2---:R-:W-:-:S05]  /*1010*/  IADD3 R66, PT, PT, -R66, RZ, RZ ;  /* 0x000000ff42427210 */ /* 0x004fca0007ffe1ff */
[----:B---3--:R-:W-:Y:S01]  /*1020*/  IMAD R66, R3, R66, UR4 ;  /* 0x0000000403427e24 */ /* 0x008fe2000f8e0242 */
[----:B------:R-:W-:Y:S06]  /*1030*/  @!P0 BRA `(.L_x_16) ;  /* 0x0000000000b88947 */ /* 0x000fec0003800000 */
[----:B------:R-:W1:Y:S01]  /*1040*/  LDC.64 R4, c[0x0][0xb18] ;  /* 0x0002c600ff047b82 */ /* 0x000e620000000a00 */
[----:B------:R-:W-:-:S07]  /*1050*/  ISETP.NE.AND P0, PT, R9, 0x1, PT ;  /* 0x000000010900780c */ /* 0x000fce0003f05270 */
[----:B------:R-:W2:Y:S08]  /*1060*/  LDC R10, c[0x0][0xb0c] ;  /* 0x0002c300ff0a7b82 */ /* 0x000eb00000000800 */
[----:B------:R-:W3:Y:S08]  /*1070*/  LDC R11, c[0x0][0x370] ;  /* 0x0000dc00ff0b7b82 */ /* 0x000ef00000000800 */
[----:B------:R-:W4:Y:S01]  /*1080*/  LDC R12, c[0x0][0x374] ;  /* 0x0000dd00ff0c7b82 */ /* 0x000f220000000800 */
[----:B-1----:R-:W-:-:S07]  /*1090*/  ISETP.NE.AND P1, PT, R4, 0x1, PT ;  /* 0x000000010400780c */ /* 0x002fce0003f25270 */
[----:B------:R-:W3:Y:S01]  /*10a0*/  LDC.64 R6, c[0x0][0xb10] ;  /* 0x0002c400ff067b82 */ /* 0x000ee20000000a00 */
[----:B--2---:R-:W-:-:S07]  /*10b0*/  ISETP.NE.AND P2, PT, R10, 0x1, PT ;  /* 0x000000010a00780c */ /* 0x004fce0003f45270 */
[----:B------:R-:W1:Y:S08]  /*10c0*/  LDC R8, c[0x0][0xb20] ;  /* 0x0002c800ff087b82 */ /* 0x000e700000000800 */
[----:B------:R-:W2:Y:S01]  /*10d0*/  LDC.64 R2, c[0x0][0xb28] ;  /* 0x0002ca00ff027b82 */ /* 0x000ea20000000a00 */
[----:B----4-:R-:W-:-:S04]  /*10e0*/  IMAD.HI.U32 R13, R12, R5, RZ ;  /* 0x000000050c0d7227 */ /* 0x010fc800078e00ff */
[----:B------:R-:W-:-:S04]  /*10f0*/  IMAD.HI.U32 R5, R20, R5, RZ ;  /* 0x0000000514057227 */ /* 0x000fc800078e00ff */
[----:B---3--:R-:W-:-:S04]  /*1100*/  IMAD.HI.U32 R14, R11, R6, RZ ;  /* 0x000000060b0e7227 */ /* 0x008fc800078e00ff */
[C---:B------:R-:W-:Y:S01]  /*1110*/  IMAD.HI.U32 R16, R21.reuse, R6, RZ ;  /* 0x0000000615107227 */ /* 0x040fe200078e00ff */
[-C--:B------:R-:W-:Y:S02]  /*1120*/  @P2 SHF.R.U32.HI R11, RZ, R7.reuse, R14 ;  /* 0x00000007ff0b2219 */ /* 0x080fe4000001160e */
[-C--:B-1----:R-:W-:Y:S02]  /*1130*/  @P1 SHF.R.U32.HI R12, RZ, R8.reuse, R13 ;  /* 0x00000008ff0c1219 */ /* 0x082fe4000001160d */
[----:B------:R-:W-:Y:S02]  /*1140*/  SHF.R.U32.HI R5, RZ, R8, R5 ;  /* 0x00000008ff057219 */ /* 0x000fe40000011605 */
[----:B------:R-:W-:Y:S02]  /*1150*/  SHF.R.U32.HI R16, RZ, R7, R16 ;  /* 0x00000007ff107219 */ /* 0x000fe40000011610 */
[----:B------:R-:W-:Y:S01]  /*1160*/  SEL R5, R20, R5, !P1 ;  /* 0x0000000514057207 */ /* 0x000fe20004800000 */
[----:B--2---:R-:W-:Y:S01]  /*1170*/  IMAD.HI.U32 R14, R12, R2, RZ ;  /* 0x000000020c0e7227 */ /* 0x004fe200078e00ff */
[----:B------:R-:W-:-:S02]  /*1180*/  SEL R7, R21, R16, !P2 ;  /* 0x0000001015077207 */ /* 0x000fc40005000000 */
[----:B------:R-:W-:Y:S01]  /*1190*/  IADD3 R13, PT, PT, -R5, RZ, RZ ;  /* 0x000000ff050d7210 */ /* 0x000fe20007ffe1ff */
[----:B------:R-:W-:Y:S01]  /*11a0*/  IMAD.HI.U32 R6, R11, R2, RZ ;  /* 0x000000020b067227 */ /* 0x000fe200078e00ff */
[----:B------:R-:W-:-:S03]  /*11b0*/  @P0 SHF.R.U32.HI R12, RZ, R3, R14 ;  /* 0x00000003ff0c0219 */ /* 0x000fc6000001160e */
[----:B------:R-:W-:Y:S01]  /*11c0*/  IMAD R13, R4, R13, R20 ;  /* 0x0000000d040d7224 */ /* 0x000fe200078e0214 */
[----:B------:R-:W-:Y:S01]  /*11d0*/  @P0 SHF.R.U32.HI R11, RZ, R3, R6 ;  /* 0x00000003ff0b0219 */ /* 0x000fe20000011606 */
[----:B------:R-:W-:-:S04]  /*11e0*/  IMAD R12, R12, R9, RZ ;  /* 0x000000090c0c7224 */ /* 0x000fc800078e02ff */
[----:B------:R-:W-:Y:S01]  /*11f0*/  IMAD R6, R11, R9, RZ ;  /* 0x000000090b067224 */ /* 0x000fe200078e02ff */
[----:B------:R-:W-:-:S04]  /*1200*/  ISETP.GE.AND P1, PT, R5, R12, PT ;  /* 0x0000000c0500720c */ /* 0x000fc80003f26270 */
[----:B------:R-:W-:Y:S01]  /*1210*/  ISETP.GE.OR P1, PT, R7, R6, P1 ;  /* 0x000000060700720c */ /* 0x000fe20000f26670 */
[----:B------:R-:W-:-:S05]  /*1220*/  IMAD.HI.U32 R6, R5, R2, RZ ;  /* 0x0000000205067227 */ /* 0x000fca00078e00ff */
[----:B------:R-:W-:-:S04]  /*1230*/  SHF.R.U32.HI R6, RZ, R3, R6 ;  /* 0x00000003ff067219 */ /* 0x000fc80000011606 */
[----:B------:R-:W-:-:S03]  /*1240*/  SEL R6, R5, R6, !P0 ;  /* 0x0000000605067207 */ /* 0x000fc60004000000 */
[----:B------:R-:W-:Y:S01]  /*1250*/  @!P1 IMAD.HI.U32 R8, R7, R2, RZ ;  /* 0x0000000207089227 */ /* 0x000fe200078e00ff */
[----:B------:R-:W-:-:S04]  /*1260*/  IADD3 R2, PT, PT, -R6, RZ, RZ ;  /* 0x000000ff06027210 */ /* 0x000fc80007ffe1ff */
[----:B------:R-:W-:Y:S01]  /*1270*/  @!P1 SHF.R.U32.HI R8, RZ, R3, R8 ;  /* 0x00000003ff089219 */ /* 0x000fe20000011608 */
[----:B------:R-:W-:-:S03]  /*1280*/  IMAD R2, R9, R2, R5 ;  /* 0x0000000209027224 */ /* 0x000fc600078e0205 */
[----:B------:R-:W-:-:S05]  /*1290*/  @!P1 SEL R3, R7, R8, !P0 ;  /* 0x0000000807039207 */ /* 0x000fca0004000000 */
[--C-:B------:R-:W-:Y:S02]  /*12a0*/  @!P1 IMAD.IADD R6, R6, 0x1, -R3.reuse ;  /* 0x0000000106069824 */ /* 0x100fe400078e0a03 */
[----:B------:R-:W-:Y:S01]  /*12b0*/  @!P1 IMAD R3, R2, R11, R3 ;  /* 0x0000000b02039224 */ /* 0x000fe200078e0203 */
[----:B------:R-:W-:Y:S01]  /*12c0*/  IADD3 R2, PT, PT, -R7, RZ, RZ ;  /* 0x000000ff07027210 */ /* 0x000fe20007ffe1ff */
[----:B------:R-:W-:Y:S02]  /*12d0*/  @!P1 IMAD R5, R6, R9, R7 ;  /* 0x0000000906059224 */ /* 0x000fe400078e0207 */
[----:B------:R-:W-:Y:S02]  /*12e0*/  @!P1 IMAD.MOV.U32 R7, RZ, RZ, R3 ;  /* 0x000000ffff079224 */ /* 0x000fe400078e0003 */
[----:B------:R-:W-:Y:S02]  /*12f0*/  IMAD R2, R10, R2, R21 ;  /* 0x000000020a027224 */ /* 0x000fe400078e0215 */
[----:B------:R-:W-:-:S02]  /*1300*/  IMAD R20, R5, R4, R13 ;  /* 0x0000000405147224 */ /* 0x000fc400078e020d */
[----:B------:R-:W-:Y:S02]  /*1310*/  IMAD R21, R7, R10, R2 ;  /* 0x0000000a07157224 */ /* 0x000fe400078e0202 */
.L_x_16:
[----:B------:R-:W1:Y:S01]  /*1320*/  LDCU UR4, c[0x0][0xb30] ;  /* 0x00016600ff0477ac */ /* 0x000e620008000800 */
[----:B------:R-:W2:Y:S08]  /*1330*/  S2UR UR37, SR_CgaCtaId ;  /* 0x00000000002579c3 */ /* 0x000eb00000008800 */
[----:B------:R-:W3:Y:S01]  /*1340*/  LDC R26, c[0x0][0xb24] ;  /* 0x0002c900ff1a7b82 */ /* 0x000ee20000000800 */
[----:B-1----:R-:W-:-:S09]  /*1350*/  UISETP.NE.AND UP1, UPT, UR4, 0x1, UPT ;  /* 0x000000010400788c */ /* 0x002fd2000bf25270 */
[----:B--2---:R-:W-:Y:S05]  /*1360*/  BRA.U UP1, `(.L_x_17) ;  /* 0x0000000101407547 */ /* 0x004fea000b800000 */
[----:B------:R-:W1:Y:S08]  /*1370*/  LDC.64 R4, c[0x0][0xb10] ;  /* 0x0002c400ff047b82 */ /* 0x000e700000000a00 */
[----:B------:R-:W2:Y:S08]  /*1380*/  LDC.64 R2, c[0x0][0xb18] ;  /* 0x0002c600ff027b82 */ /* 0x000eb00000000a00 */
[----:B------:R-:W4:Y:S08]  /*1390*/  LDC R6, c[0x0][0xb20] ;  /* 0x0002c800ff067b82 */ /* 0x000f300000000800 */
[----:B------:R-:W3:Y:S01]  /*13a0*/  LDC R8, c[0x0][0xb0c] ;  /* 0x0002c300ff087b82 */ /* 0x000ee20000000800 */
[----:B-1----:R-:W-:-:S05]  /*13b0*/  IMAD.HI.U32 R4, R21, R4, RZ ;  /* 0x0000000415047227 */ /* 0x002fca00078e00ff */
[----:B------:R-:W-:Y:S01]  /*13c0*/  SHF.R.U32.HI R4, RZ, R5, R4 ;  /* 0x00000005ff047219 */ /* 0x000fe20000011604 */
[----:B--2---:R-:W-:Y:S01]  /*13d0*/  IMAD.HI.U32 R3, R20, R3, RZ ;  /* 0x0000000314037227 */ /* 0x004fe200078e00ff */
[----:B------:R-:W-:-:S04]  /*13e0*/  ISETP.NE.AND P0, PT, R2, 0x1, PT ;  /* 0x000000010200780c */ /* 0x000fc80003f05270 */
[----:B----4-:R-:W-:-:S04]  /*13f0*/  SHF.R.U32.HI R3, RZ, R6, R3 ;  /* 0x00000006ff037219 */ /* 0x010fc80000011603 */
[----:B------:R-:W-:Y:S02]  /*1400*/  SEL R3, R20, R3, !P0 ;  /* 0x0000000314037207 */ /* 0x000fe40004000000 */
[----:B---3--:R-:W-:-:S04]  /*1410*/  ISETP.NE.AND P1, PT, R8, 0x1, PT ;  /* 0x000000010800780c */ /* 0x008fc80003f25270 */
[----:B------:R-:W-:-:S05]  /*1420*/  SEL R4, R21, R4, !P1 ;  /* 0x0000000415047207 */ /* 0x000fca0004800000 */
[----:B------:R-:W-:Y:S02]  /*1430*/  IMAD.IADD R5, R3, 0x1, -R4 ;  /* 0x0000000103057824 */ /* 0x000fe400078e0a04 */
[----:B------:R-:W-:Y:S02]  /*1440*/  IMAD.IADD R3, R4, 0x1, -R3 ;  /* 0x0000000104037824 */ /* 0x000fe400078e0a03 */
[----:B------:R-:W-:Y:S02]  /*1450*/  IMAD R21, R5, R8, R21 ;  /* 0x0000000805157224 */ /* 0x000fe400078e0215 */
[----:B------:R-:W-:-:S07]  /*1460*/  IMAD R20, R3, R2, R20 ;  /* 0x0000000203147224 */ /* 0x000fce00078e0214 */
.L_x_17:
[----:B------:R-:W-:Y:S01]  /*1470*/  BAR.SYNC.DEFER_BLOCKING 0x0 ;  /* 0x0000000000007b1d */ /* 0x000fe20000010000 */
[----:B------:R-:W-:Y:S01]  /*1480*/  UISETP.NE.AND UP1, UPT, UR8, 0x2, UPT ;  /* 0x000000020800788c */ /* 0x000fe2000bf25270 */
[----:B------:R-:W-:Y:S02]  /*1490*/  ISETP.NE.OR P5, PT, R0, 0x2, !P5 ;  /* 0x000000020000780c */ /* 0x000fe40006fa5670 */
[----:B------:R-:W-:-:S06]  /*14a0*/  LOP3.LUT R2, R79, 0x1f, RZ, 0xc0, !PT ;  /* 0x0000001f4f027812 */ /* 0x000fcc00078ec0ff */
[----:B------:R-:W-:Y:S05]  /*14b0*/  BRA.U UP1, `(.L_x_18) ;  /* 0x0000001501787547 */ /* 0x000fea000b800000 */
[----:B------:R-:W1:Y:S01]  /*14c0*/  LDCU UR13, c[0x0][0x38c] ;  /* 0x00007180ff0d77ac */ /* 0x000e620008000800 */
[----:B------:R-:W2:Y:S01]  /*14d0*/  LDC R9, c[0x0][0x370] ;  /* 0x0000dc00ff097b82 */ /* 0x000ea20000000800 */
[----:B------:R-:W-:Y:S01]  /*14e0*/  PLOP3.LUT P1, PT, PT, PT, UP2, 0x80, 0x8 ;  /* 0x000000000008781c */ /* 0x000fe20003f2f028 */
[----:B------:R-:W-:Y:S01]  /*14f0*/  HFMA2 R12, -RZ, RZ, 0, 0 ;  /* 0x00000000ff0c7431 */ /* 0x000fe200000001ff */
[----:B------:R-:W-:Y:S01]  /*1500*/  ISETP.EQ.OR P4, PT, R2, RZ, P5 ;  /* 0x000000ff0200720c */ /* 0x000fe20002f82670 */
[----:B------:R-:W-:Y:S01]  /*1510*/  IMAD.MOV.U32 R15, RZ, RZ, 0x1 ;  /* 0x00000001ff0f7424 */ /* 0x000fe200078e00ff */
[----:B------:R-:W-:Y:S01]  /*1520*/  PLOP3.LUT P1, PT, P1, PT, PT, 0x8, 0x80 ;  /* 0x000000000080781c */ /* 0x000fe20000f2e170 */
[----:B------:R-:W-:Y:S01]  /*1530*/  IMAD.MOV.U32 R14, RZ, RZ, RZ ;  /* 0x000000ffff0e7224 */ /* 0x000fe200078e00ff */
[----:B------:R-:W-:Y:S01]  /*1540*/  MOV R8, 0x1 ;  /* 0x0000000100087802 */ /* 0x000fe20000000f00 */
[----:B------:R-:W4:Y:S01]  /*1550*/  LDC R0, c[0x0][0x374] ;  /* 0x0000dd00ff007b82 */ /* 0x000f220000000800 */
[----:B------:R-:W-:Y:S01]  /*1560*/  IMAD.MOV.U32 R10, RZ, RZ, RZ ;  /* 0x000000ffff0a7224 */ /* 0x000fe200078e00ff */
[----:B------:R-:W2:Y:S01]  /*1570*/  LDCU.64 UR22, c[0x0][0x348] ;  /* 0x00006900ff1677ac */ /* 0x000ea20008000a00 */
[----:B------:R-:W-:Y:S01]  /*1580*/  UMOV UR6, URZ ;  /* 0x000000ff00067c82 */ /* 0x000fe20008000000 */
[----:B-1----:R-:W-:-:S04]  /*1590*/  UIADD3 UR5, UPT, UPT, UR13, 0x1f, URZ ;  /* 0x0000001f0d057890 */ /* 0x002fc8000fffe0ff */
[----:B------:R-:W-:-:S04]  /*15a0*/  USHF.R.S32.HI UR4, URZ, 0x1f, UR5 ;  /* 0x0000001fff047899 */ /* 0x000fc80008011405 */
[----:B------:R-:W-:-:S04]  /*15b0*/  ULEA.HI UR4, UR4, UR5, URZ, 0x5 ;  /* 0x0000000504047291 */ /* 0x000fc8000f8f28ff */
[----:B------:R-:W-:Y:S02]  /*15c0*/  USHF.R.S32.HI UR15, URZ, 0x5, UR4 ;  /* 0x00000005ff0f7899 */ /* 0x000fe40008011404 */
[----:B------:R-:W-:Y:S02]  /*15d0*/  UIADD3 UR4, UPT, UPT, UR13, -0x1, URZ ;  /* 0xffffffff0d047890 */ /* 0x000fe4000fffe0ff */
[----:B------:R-:W-:Y:S02]  /*15e0*/  UISETP.LT.U32.AND UP0, UPT, UR15, 0xc, UPT ;  /* 0x0000000c0f00788c */ /* 0x000fe4000bf01070 */
[----:B------:R-:W-:Y:S02]  /*15f0*/  UISETP.GE.U32.AND UP1, UPT, UR4, -0x3f, UPT ;  /* 0xffffffc10400788c */ /* 0x000fe4000bf26070 */
[----:B------:R-:W-:Y:S02]  /*1600*/  USEL UR14, UR15, 0xc, UP0 ;  /* 0x0000000c0f0e7887 */ /* 0x000fe40008000000 */
[----:B------:R-:W-:-:S02]  /*1610*/  UIADD3 UR13, UPT, UPT, UR13, 0x3e, URZ ;  /* 0x0000003e0d0d7890 */ /* 0x000fc4000fffe0ff */
[----:B------:R-:W-:Y:S02]  /*1620*/  UIADD3 UR5, UPT, UPT, UR14, -0x1, URZ ;  /* 0xffffffff0e057890 */ /* 0x000fe4000fffe0ff */
[----:B------:R-:W-:-:S03]  /*1630*/  UIADD3 UR7, UPT, UPT, UR15, -UR14, URZ ;  /* 0x8000000e0f077290 */ /* 0x000fc6000fffe0ff */
[----:B------:R-:W-:-:S04]  /*1640*/  @UP1 UIADD3 UR5, UPT, UPT, UR14, URZ, URZ ;  /* 0x000000ff0e051290 */ /* 0x000fc8000fffe0ff */
[----:B--2---:R-:W-:-:S12]  /*1650*/  UIADD3 UR5, UPT, UPT, UR5, 0x1, URZ ;  /* 0x0000000105057890 */ /* 0x004fd8000fffe0ff */
.L_x_36:
[----:B------:R-:W-:Y:S01]  /*1660*/  UISETP.NE.AND UP0, UPT, UR37, URZ, UPT ;  /* 0x000000ff2500728c */ /* 0x000fe2000bf05270 */
[----:B------:R-:W1:Y:S08]  /*1670*/  S2UR UR37, SR_CgaCtaId ;  /* 0x00000000002579c3 */ /* 0x000e700000008800 */
[----:B------:R-:W-:Y:S05]  /*1680*/  BRA.U UP0, `(.L_x_19) ;  /* 0x0000000100347547 */ /* 0x000fea000b800000 */
[----:B------:R-:W2:Y:S01]  /*1690*/  S2R R2, SR_CgaCtaId ;  /* 0x0000000000027919 */ /* 0x000ea20000008800 */
[----:B------:R-:W-:-:S04]  /*16a0*/  MOV R3, 0x400 ;  /* 0x0000040000037802 */ /* 0x000fc80000000f00 */
[----:B--2---:R-:W-:Y:S02]  /*16b0*/  LEA R3, R2, R3, 0x18 ;  /* 0x0000000302037211 */ /* 0x004fe400078ec0ff */
[----:B------:R-:W-:-:S03]  /*16c0*/  SHF.L.U32 R2, R8, 0x1f, RZ ;  /* 0x0000001f08027819 */ /* 0x000fc600000006ff */
[----:B------:R-:W-:-:S04]  /*16d0*/  IMAD R3, R10, 0x8, R3 ;  /* 0x000000080a037824 */ /* 0x000fc800078e0203 */
[----:B------:R-:W2:Y:S02]  /*16e0*/  SYNCS.PHASECHK.TRANS64.TRYWAIT P0, [R3+URZ+0x170], R2 ;  /* 0x00017002030075a7 */ /* 0x000ea400080011ff */
[----:B--2---:R-:W-:Y:S05]  /*16f0*/  @!P0 BRA `(.L_x_20) ;  /* 0x0000005c00bc8947 */ /* 0x004fea0003800000 */
.L_x_124:
[----:B------:R-:W-:Y:S01]  /*1700*/  VIADD R10, R10, 0x1 ;  /* 0x000000010a0a7836 */ /* 0x000fe20000000000 */
[----:B------:R2:W-:Y:S04]  /*1710*/  SYNCS.ARRIVE.TRANS64.A1T0 RZ, [R3+URZ+0x160], RZ ;  /* 0x000160ff03ff79a7 */ /* 0x0005e800081000ff */
[----:B------:R-:W-:-:S04]  /*1720*/  ISETP.NE.AND P0, PT, R10, 0x2, PT ;  /* 0x000000020a00780c */ /* 0x000fc80003f05270 */
[----:B------:R-:W-:Y:S02]  /*1730*/  SEL R10, R10, RZ, P0 ;  /* 0x000000ff0a0a7207 */ /* 0x000fe40000000000 */
[----:B--2---:R-:W-:-:S04]  /*1740*/  SEL R3, RZ, 0x1, P0 ;  /* 0x00000001ff037807 */ /* 0x004fc80000000000 */
[----:B------:R-:W-:-:S07]  /*1750*/  LOP3.LUT R8, R8, R3, RZ, 0x3c, !PT ;  /* 0x0000000308087212 */ /* 0x000fce00078e3cff */
.L_x_19:
[----:B------:R-:W-:Y:S01]  /*1760*/  UMOV UR4, 0x400 ;  /* 0x0000040000047882 */ /* 0x000fe20000000000 */
[----:B------:R-:W-:Y:S01]  /*1770*/  SHF.L.U32 R2, R15, 0x1f, RZ ;  /* 0x0000001f0f027819 */ /* 0x000fe200000006ff */
[----:B-1----:R-:W-:Y:S01]  /*1780*/  ULEA UR4, UR37, UR4, 0x18 ;  /* 0x0000000425047291 */ /* 0x002fe2000f8ec0ff */
[----:B------:R-:W-:Y:S01]  /*1790*/  R2UR UR35, R21 ;  /* 0x00000000152372ca */ /* 0x000fe200000e0000 */
[----:B------:R-:W-:Y:S01]  /*17a0*/  UISETP.GE.U32.AND UP0, UPT, UR13, 0x3f, UPT ;  /* 0x0000003f0d00788c */ /* 0x000fe2000bf06070 */
[----:B------:R-:W-:Y:S01]  /*17b0*/  R2UR UR11, R20 ;  /* 0x00000000140b72ca */ /* 0x000fe200000e0000 */
[----:B------:R-:W-:Y:S01]  /*17c0*/  ULEA UR8, UR6, UR4, 0x3 ;  /* 0x0000000406087291 */ /* 0x000fe2000f8e18ff */
[----:B------:R-:W-:-:S08]  /*17d0*/  UMOV UR24, URZ ;  /* 0x000000ff00187c82 */ /* 0x000fd00008000000 */
[----:B------:R1:W2:Y:S01]  /*17e0*/  SYNCS.PHASECHK.TRANS64.TRYWAIT P0, [UR8+0x60], R2 ;  /* 0x00006002ff0075a7 */ /* 0x0002a20008001108 */
[----:B------:R-:W-:Y:S02]  /*17f0*/  USHF.L.U32 UR35, UR35, 0x6, URZ ;  /* 0x0000000623237899 */ /* 0x000fe400080006ff */
[----:B------:R-:W-:Y:S01]  /*1800*/  USHF.L.U32 UR11, UR11, 0x6, URZ ;  /* 0x000000060b0b7899 */ /* 0x000fe200080006ff */
[----:B------:R-:W-:Y:S11]  /*1810*/  BRA.U !UP0, `(.L_x_21) ;  /* 0x0000000108a47547 */ /* 0x000ff6000b800000 */
[----:B------:R-:W-:Y:S01]  /*1820*/  UMOV UR16, URZ ;  /* 0x000000ff00107c82 */ /* 0x000fe20008000000 */
[----:B------:R-:W-:-:S05]  /*1830*/  UMOV UR17, UR6 ;  /* 0x0000000600117c82 */ /* 0x000fca0008000000 */
.L_x_26:
[----:B-1----:R-:W-:Y:S01]  /*1840*/  ULEA UR33, UR17, UR4, 0x3 ;  /* 0x0000000411217291 */ /* 0x002fe2000f8e18ff */
[----:B--2---:R-:W-:Y:S01]  /*1850*/  @!P5 MOV R3, 0x4000 ;  /* 0x000040000003d802 */ /* 0x004fe20000000f00 */
[----:B--2---:R-:W-:Y:S10]  /*1860*/  @P0 BRA `(.L_x_22) ;  /* 0x00000000000c0947 */ /* 0x004ff40003800000 */
[----:B------:R-:W-:-:S04]  /*1870*/  SHF.L.U32 R5, R15, 0x1f, RZ ;  /* 0x0000001f0f057819 */ /* 0x000fc800000006ff */
[----:B------:R-:W2:Y:S02]  /*1880*/  SYNCS.PHASECHK.TRANS64.TRYWAIT P0, [UR33+0x60], R5 ;  /* 0x00006005ff0075a7 */ /* 0x000ea40008001121 */
[----:B--2---:R-:W-:Y:S05]  /*1890*/  @!P0 BRA `(.L_x_23) ;  /* 0x0000005c00688947 */ /* 0x004fea0003800000 */
.L_x_22:
[----:B------:R2:W-:Y:S01]  /*18a0*/  @!P5 SYNCS.ARRIVE.TRANS64 RZ, [UR33], R3 ;  /* 0x00000003ffffd9a7 */ /* 0x0005e20008000021 */
[----:B------:R-:W-:Y:S04]  /*18b0*/  BSSY.RECONVERGENT B0, `(.L_x_24) ;  /* 0x0000003000007945 */ /* 0x000fe80003800200 */
[----:B------:R-:W-:Y:S05]  /*18c0*/  @P4 BRA `(.L_x_25) ;  /* 0x0000000000044947 */ /* 0x000fea0003800000 */
[----:B------:R-:W-:Y:S05]  /*18d0*/  BPT.TRAP 0x1 ;  /* 0x000000040000795c */ /* 0x000fea0000300000 */
.L_x_25:
[----:B------:R-:W-:Y:S05]  /*18e0*/  BSYNC.RECONVERGENT B0 ;  /* 0x0000000000007941 */ /* 0x000fea0003800200 */
.L_x_24:
[----:B------:R-:W-:Y:S02]  /*18f0*/  UIADD3 UR6, UPT, UPT, UR17, 0x1, URZ ;  /* 0x0000000111067890 */ /* 0x000fe4000fffe0ff */
[----:B------:R-:W-:Y:S02]  /*1900*/  UIADD3 UR26, UP1, UPT, UR22, 0x80, URZ ;  /* 0x00000080161a7890 */ /* 0x000fe4000ff3e0ff */
[----:B------:R-:W-:Y:S02]  /*1910*/  UISETP.NE.AND UP0, UPT, UR6, 0xc, UPT ;  /* 0x0000000c0600788c */ /* 0x000fe4000bf05270 */
[----:B------:R-:W-:Y:S02]  /*1920*/  USHF.L.U32 UR34, UR16, 0x5, URZ ;  /* 0x0000000510227899 */ /* 0x000fe400080006ff */
[----:B------:R-:W-:Y:S02]  /*1930*/  USEL UR9, URZ, 0x1, UP0 ;  /* 0x00000001ff097887 */ /* 0x000fe40008000000 */
[----:B------:R-:W-:-:S02]  /*1940*/  USEL UR6, UR6, URZ, UP0 ;  /* 0x000000ff06067287 */ /* 0x000fc40008000000 */
[----:B------:R-:W-:Y:S02]  /*1950*/  UIADD3 UR20, UP0, UPT, UR22, 0x180, URZ ;  /* 0x0000018016147890 */ /* 0x000fe4000ff1e0ff */
[----:B------:R-:W-:Y:S01]  /*1960*/  ULEA UR8, UR6, UR4, 0x3 ;  /* 0x0000000406087291 */ /* 0x000fe2000f8e18ff */
[----:B------:R-:W-:Y:S01]  /*1970*/  LOP3.LUT R15, R15, UR9, RZ, 0x3c, !PT ;  /* 0x000000090f0f7c12 */ /* 0x000fe2000f8e3cff */
[----:B------:R-:W-:Y:S02]  /*1980*/  UIADD3.X UR27, UPT, UPT, URZ, UR23, URZ, UP1, !UPT ;  /* 0x00000017ff1b7290 */ /* 0x000fe40008ffe4ff */
[----:B------:R-:W-:Y:S01]  /*1990*/  UIADD3.X UR21, UPT, UPT, URZ, UR23, URZ, UP0, !UPT ;  /* 0x00000017ff157290 */ /* 0x000fe200087fe4ff */
[----:B-1----:R-:W-:Y:S01]  /*19a0*/  SHF.L.U32 R2, R15, 0x1f, RZ ;  /* 0x0000001f0f027819 */ /* 0x002fe200000006ff */
[----:B------:R-:W-:Y:S01]  /*19b0*/  UMOV UR18, 0x0 ;  /* 0x0000000000127882 */ /* 0x000fe20000000000 */
[----:B------:R-:W-:Y:S01]  /*19c0*/  UMOV UR19, 0x10000000 ;  /* 0x1000000000137882 */ /* 0x000fe20000000000 */
[----:B------:R-:W-:Y:S01]  /*19d0*/  UMOV UR12, UR36 ;  /* 0x00000024000c7c82 */ /* 0x000fe20008000000 */
[----:B------:R1:W1:Y:S01]  /*19e0*/  SYNCS.PHASECHK.TRANS64.TRYWAIT P0, [UR8+0x60], R2 ;  /* 0x00006002ff0075a7 */ /* 0x0002620008001108 */
[----:B------:R-:W-:Y:S01]  /*19f0*/  ULEA UR8, UR17, UR4, 0xd ;  /* 0x0000000411087291 */ /* 0x000fe2000f8e68ff */
[----:B------:R-:W-:Y:S01]  /*1a00*/  UMOV UR9, UR33 ;  /* 0x0000002100097c82 */ /* 0x000fe20008000000 */
[----:B------:R-:W-:-:S02]  /*1a10*/  UMOV UR10, UR34 ;  /* 0x00000022000a7c82 */ /* 0x000fc40008000000 */
[----:B------:R-:W-:Y:S02]  /*1a20*/  UIADD3 UR32, UPT, UPT, UR8, 0x6800, URZ ;  /* 0x0000680008207890 */ /* 0x000fe4000fffe0ff */
[----:B------:R-:W-:Y:S02]  /*1a30*/  UIADD3 UR8, UPT, UPT, UR8, 0x1e800, URZ ;  /* 0x0001e80008087890 */ /* 0x000fe4000fffe0ff */
[----:B------:R-:W-:Y:S01]  /*1a40*/  UIADD3 UR16, UPT, UPT, UR16, 0x1, URZ ;  /* 0x0000000110107890 */ /* 0x000fe2000fffe0ff */
[----:B------:R-:W-:Y:S01]  /*1a50*/  UMOV UR24, UR5 ;  /* 0x0000000500187c82 */ /* 0x000fe20008000000 */
[----:B------:R-:W-:Y:S02]  /*1a60*/  UMOV UR17, UR6 ;  /* 0x0000000600117c82 */ /* 0x000fe40008000000 */
[----:B------:R-:W-:Y:S01]  /*1a70*/  UISETP.NE.AND UP0, UPT, UR16, UR5, UPT ;  /* 0x000000051000728c */ /* 0x000fe2000bf05270 */
[----:B------:R1:W-:Y:S02]  /*1a80*/  UTMALDG.3D [UR32], [UR26], desc[UR18] ;  /* 0x000012201a0075b4 */ /* 0x0003e40008011000 */
[----:B------:R1:W-:Y:S06]  /*1a90*/  UTMALDG.3D [UR8], [UR20], desc[UR18] ;  /* 0x00001208140075b4 */ /* 0x0003ec0008011000 */
[----:B------:R-:W-:Y:S05]  /*1aa0*/  BRA.U UP0, `(.L_x_26) ;  /* 0xfffffffd00647547 */ /* 0x000fea000b83ffff */
.L_x_21:
[----:B-1----:R-:W-:Y:S01]  /*1ab0*/  ULEA UR8, UR6, UR4, 0x3 ;  /* 0x0000000406087291 */ /* 0x002fe2000f8e18ff */
[----:B------:R-:W-:Y:S01]  /*1ac0*/  SHF.L.U32 R2, R15, 0x1f, RZ ;  /* 0x0000001f0f027819 */ /* 0x000fe200000006ff */
[----:B------:R-:W-:Y:S01]  /*1ad0*/  @!P1 SYNCS.ARRIVE.TRANS64.A1T0 RZ, [UR4+0xf8], RZ ;  /* 0x0000f8ffffff99a7 */ /* 0x000fe20008100004 */
[----:B------:R-:W-:-:S06]  /*1ae0*/  UISETP.GT.AND UP0, UPT, UR15, UR14, UPT ;  /* 0x0000000e0f00728c */ /* 0x000fcc000bf04270 */
[----:B--2---:R1:W2:Y:S03]  /*1af0*/  SYNCS.PHASECHK.TRANS64.TRYWAIT P0, [UR8+0x60], R2 ;  /* 0x00006002ff0075a7 */ /* 0x0042a60008001108 */
[----:B------:R-:W-:Y:S05]  /*1b00*/  BRA.U !UP0, `(.L_x_27) ;  /* 0x0000000108a87547 */ /* 0x000fea000b800000 */
[----:B------:R-:W-:Y:S01]  /*1b10*/  UIADD3 UR21, UPT, UPT, UR7, UR24, URZ ;  /* 0x0000001807157290 */ /* 0x000fe2000fffe0ff */
[----:B------:R-:W-:-:S11]  /*1b20*/  UMOV UR25, UR6 ;  /* 0x0000000600197c82 */ /* 0x000fd60008000000 */
.L_x_32:
[----:B-1----:R-:W-:Y:S01]  /*1b30*/  ULEA UR17, UR25, UR4, 0x3 ;  /* 0x0000000419117291 */ /* 0x002fe2000f8e18ff */
[----:B--2---:R-:W-:Y:S01]  /*1b40*/  @!P5 MOV R3, 0x4000 ;  /* 0x000040000003d802 */ /* 0x004fe20000000f00 */
[----:B--2---:R-:W-:Y:S10]  /*1b50*/  @P0 BRA `(.L_x_28) ;  /* 0x00000000000c0947 */ /* 0x004ff40003800000 */
[----:B------:R-:W-:-:S04]  /*1b60*/  SHF.L.U32 R5, R15, 0x1f, RZ ;  /* 0x0000001f0f057819 */ /* 0x000fc800000006ff */
[----:B------:R-:W2:Y:S02]  /*1b70*/  SYNCS.PHASECHK.TRANS64.TRYWAIT P0, [UR17+0x60], R5 ;  /* 0x00006005ff0075a7 */ /* 0x000ea40008001111 */
[----:B--2---:R-:W-:Y:S05]  /*1b80*/  @!P0 BRA `(.L_x_29) ;  /* 0x0000005800c48947 */ /* 0x004fea0003800000 */
.L_x_28:
[----:B------:R2:W-:Y:S01]  /*1b90*/  @!P5 SYNCS.ARRIVE.TRANS64 RZ, [UR17], R3 ;  /* 0x00000003ffffd9a7 */ /* 0x0005e20008000011 */
[----:B------:R-:W-:Y:S04]  /*1ba0*/  BSSY.RECONVERGENT B0, `(.L_x_30) ;  /* 0x0000003000007945 */ /* 0x000fe80003800200 */
[----:B------:R-:W-:Y:S05]  /*1bb0*/  @P4 BRA `(.L_x_31) ;  /* 0x0000000000044947 */ /* 0x000fea0003800000 */
[----:B------:R-:W-:Y:S05]  /*1bc0*/  BPT.TRAP 0x1 ;  /* 0x000000040000795c */ /* 0x000fea0000300000 */
.L_x_31:
[----:B------:R-:W-:Y:S05]  /*1bd0*/  BSYNC.RECONVERGENT B0 ;  /* 0x0000000000007941 */ /* 0x000fea0003800200 */
.L_x_30:
        /* <DEDUP_REMOVED lines=20> */
[----:B------:R-:W-:Y:S01]  /*1d20*/  UIADD3 UR8, UPT, UPT, UR8, 0x1e800, URZ ;  /* 0x0001e80008087890 */ /* 0x000fe2000fffe0ff */
[----:B------:R-:W-:Y:S01]  /*1d30*/  UMOV UR9, UR17 ;  /* 0x0000001100097c82 */ /* 0x000fe20008000000 */
[----:B------:R-:W-:Y:S01]  /*1d40*/  UMOV UR10, UR18 ;  /* 0x00000012000a7c82 */ /* 0x000fe20008000000 */
[----:B------:R-:W-:Y:S01]  /*1d50*/  UIADD3 UR24, UPT, UPT, UR24, 0x1, URZ ;  /* 0x0000000118187890 */ /* 0x000fe2000fffe0ff */
[----:B------:R-:W-:-:S03]  /*1d60*/  UMOV UR25, UR6 ;  /* 0x0000000600197c82 */ /* 0x000fc60008000000 */
[----:B------:R1:W-:Y:S01]  /*1d70*/  UTMALDG.3D [UR16], [UR30], desc[UR26] ;  /* 0x00001a101e0075b4 */ /* 0x0003e20008011000 */
[----:B------:R-:W-:Y:S01]  /*1d80*/  UISETP.NE.AND UP0, UPT, UR24, UR21, UPT ;  /* 0x000000151800728c */ /* 0x000fe2000bf05270 */
[----:B------:R1:W-:Y:S08]  /*1d90*/  UTMALDG.3D [UR8], [UR28], desc[UR26] ;  /* 0x00001a081c0075b4 */ /* 0x0003f00008011000 */
[----:B------:R-:W-:Y:S05]  /*1da0*/  BRA.U UP0, `(.L_x_32) ;  /* 0xfffffffd00607547 */ /* 0x000fea000b83ffff */
.L_x_27:
[----:B-1----:R-:W-:Y:S01]  /*1db0*/  LEA R2, R14, UR4, 0x3 ;  /* 0x000000040e027c11 */ /* 0x002fe2000f8e18ff */
[----:B------:R-:W-:Y:S01]  /*1dc0*/  NOP ;  /* 0x0000000000007918 */ /* 0x000fe20000000000 */
[----:B--2---:R-:W-:Y:S02]  /*1dd0*/  SHF.L.U32 R3, R12, 0x1f, RZ ;  /* 0x0000001f0c037819 */ /* 0x004fe400000006ff */
[----:B------:R-:W-:Y:S02]  /*1de0*/  LEA R4, R14, UR4, 0x4 ;  /* 0x000000040e047c11 */ /* 0x000fe4000f8e20ff */
[----:B------:R-:W1:Y:S02]  /*1df0*/  SYNCS.PHASECHK.TRANS64.TRYWAIT P0, [R2+URZ+0x100], R3 ;  /* 0x00010003020075a7 */ /* 0x000e6400080011ff */
[----:B-1----:R-:W-:Y:S05]  /*1e00*/  @!P0 BRA `(.L_x_33) ;  /* 0x00000058003c8947 */ /* 0x002fea0003800000 */
.L_x_127:
[----:B------:R-:W2:Y:S01]  /*1e10*/  LDS.128 R4, [R4+0x190] ;  /* 0x0001900004047984 */ /* 0x000ea20000000c00 */
[----:B---3--:R-:W-:Y:S01]  /*1e20*/  ISETP.GE.AND P0, PT, R26, 0x1, PT ;  /* 0x000000011a00780c */ /* 0x008fe20003f06270 */
[----:B-1----:R-:W-:Y:S01]  /*1e30*/  VIADD R2, R2, 0x110 ;  /* 0x0000011002027836 */ /* 0x002fe20000000000 */
[----:B------:R-:W-:Y:S01]  /*1e40*/  @!PT LDS RZ, [RZ] ;  /* 0x00000000fffff984 */ /* 0x000fe20000000800 */
[----:B------:R-:W-:Y:S01]  /*1e50*/  @!PT LDS RZ, [RZ] ;  /* 0x00000000fffff984 */ /* 0x000fe20000000800 */
[----:B------:R-:W-:Y:S01]  /*1e60*/  @!PT LDS RZ, [RZ] ;  /* 0x00000000fffff984 */ /* 0x000fe20000000800 */
[----:B------:R-:W-:Y:S01]  /*1e70*/  @!PT LDS RZ, [RZ] ;  /* 0x00000000fffff984 */ /* 0x000fe20000000800 */
[----:B------:R1:W-:Y:S06]  /*1e80*/  MEMBAR.ALL.CTA ;  /* 0x0000000000007992 */ /* 0x0003ec0000008000 */
[----:B-1----:R-:W1:Y:S01]  /*1e90*/  FENCE.VIEW.ASYNC.S ;  /* 0x00000000000073c6 */ /* 0x002e620000000000 */
[----:B------:R-:W-:-:S04]  /*1ea0*/  PRMT R2, RZ, 0x654, R2 ;  /* 0x00000654ff027816 */ /* 0x000fc80000000002 */
[----:B-1----:R1:W-:Y:S01]  /*1eb0*/  SYNCS.ARRIVE.TRANS64.RED.A1T0 RZ, [R2+URZ], RZ ;  /* 0x000000ff02ff79a7 */ /* 0x0023e200081004ff */
[----:B--2---:R-:W-:-:S13]  /*1ec0*/  LOP3.LUT P2, RZ, R6, 0x1, RZ, 0xc0, !PT ;  /* 0x0000000106ff7812 */ /* 0x004fda000784c0ff */
[----:B------:R-:W-:Y:S01]  /*1ed0*/  @P2 SHF.R.U32.HI R3, RZ, 0x10, R5 ;  /* 0x00000010ff032819 */ /* 0x000fe20000011605 */
[----:B------:R-:W-:Y:S01]  /*1ee0*/  VOTEU.ANY UP0, P2 ;  /* 0x0000000000ff7886 */ /* 0x000fe20001000100 */
[----:B------:R-:W-:Y:S02]  /*1ef0*/  @P2 MOV R13, R4 ;  /* 0x00000004000d2202 */ /* 0x000fe40000000f00 */
[----:B------:R-:W-:Y:S02]  /*1f00*/  @P2 R2UR.BROADCAST UR8, R3 ;  /* 0x00000000030822ca */ /* 0x000fe400008e0000 */
[----:B------:R-:W-:-:S11]  /*1f10*/  @P2 LOP3.LUT R11, R5, 0xffff, RZ, 0xc0, !PT ;  /* 0x0000ffff050b2812 */ /* 0x000fd600078ec0ff */
[----:B------:R-:W-:Y:S01]  /*1f20*/  @UP0 UMOV UR36, UR8 ;  /* 0x0000000800240c82 */ /* 0x000fe20008000000 */
[----:B-1----:R-:W-:Y:S05]  /*1f30*/  @!P0 BRA `(.L_x_34) ;  /* 0x0000000000b88947 */ /* 0x002fea0003800000 */
[----:B------:R-:W4:Y:S01]  /*1f40*/  LDC.64 R4, c[0x0][0xb18] ;  /* 0x0002c600ff047b82 */ /* 0x000f220000000a00 */
[----:B------:R-:W-:-:S07]  /*1f50*/  ISETP.NE.AND P3, PT, R26, 0x1, PT ;  /* 0x000000011a00780c */ /* 0x000fce0003f65270 */
[----:B------:R-:W1:Y:S08]  /*1f60*/  LDC.64 R6, c[0x0][0xb10] ;  /* 0x0002c400ff067b82 */ /* 0x000e700000000a00 */
[----:B------:R-:W2:Y:S08]  /*1f70*/  LDC R16, c[0x0][0xb20] ;  /* 0x0002c800ff107b82 */ /* 0x000eb00000000800 */
[----:B------:R-:W3:Y:S01]  /*1f80*/  LDC R18, c[0x0][0xb0c] ;  /* 0x0002c300ff127b82 */ /* 0x000ee20000000800 */
[----:B----4-:R-:W-:Y:S01]  /*1f90*/  IMAD.HI.U32 R17, R0, R5, RZ ;  /* 0x0000000500117227 */ /* 0x010fe200078e00ff */
[----:B------:R-:W-:-:S03]  /*1fa0*/  ISETP.NE.AND P0, PT, R4, 0x1, PT ;  /* 0x000000010400780c */ /* 0x000fc60003f05270 */
[----:B------:R-:W-:-:S03]  /*1fb0*/  IMAD.HI.U32 R5, R11, R5, RZ ;  /* 0x000000050b057227 */ /* 0x000fc600078e00ff */
[----:B------:R-:W4:Y:S01]  /*1fc0*/  LDC.64 R2, c[0x0][0xb28] ;  /* 0x0002ca00ff027b82 */ /* 0x000f220000000a00 */
[----:B-1----:R-:W-:-:S04]  /*1fd0*/  IMAD.HI.U32 R20, R9, R6, RZ ;  /* 0x0000000609147227 */ /* 0x002fc800078e00ff */
[----:B------:R-:W-:Y:S01]  /*1fe0*/  IMAD.HI.U32 R22, R13, R6, RZ ;  /* 0x000000060d167227 */ /* 0x000fe200078e00ff */
[----:B------:R-:W-:Y:S02]  /*1ff0*/  SHF.R.U32.HI R20, RZ, R7, R20 ;  /* 0x00000007ff147219 */ /* 0x000fe40000011614 */
[-C--:B--2---:R-:W-:Y:S02]  /*2000*/  SHF.R.U32.HI R17, RZ, R16.reuse, R17 ;  /* 0x00000010ff117219 */ /* 0x084fe40000011611 */
[----:B------:R-:W-:Y:S02]  /*2010*/  SHF.R.U32.HI R16, RZ, R16, R5 ;  /* 0x00000010ff107219 */ /* 0x000fe40000011605 */
[----:B------:R-:W-:Y:S02]  /*2020*/  SEL R17, R0, R17, !P0 ;  /* 0x0000001100117207 */ /* 0x000fe40004000000 */
[----:B------:R-:W-:Y:S02]  /*2030*/  SHF.R.U32.HI R22, RZ, R7, R22 ;  /* 0x00000007ff167219 */ /* 0x000fe40000011616 */
[----:B---3--:R-:W-:-:S02]  /*2040*/  ISETP.NE.AND P1, PT, R18, 0x1, PT ;  /* 0x000000011200780c */ /* 0x008fc40003f25270 */
[----:B------:R-:W-:Y:S02]  /*2050*/  SEL R5, R11, R16, !P0 ;  /* 0x000000100b057207 */ /* 0x000fe40004000000 */
[----:B------:R-:W-:Y:S02]  /*2060*/  SEL R19, R9, R20, !P1 ;  /* 0x0000001409137207 */ /* 0x000fe40004800000 */
[----:B------:R-:W-:Y:S01]  /*2070*/  SEL R7, R13, R22, !P1 ;  /* 0x000000160d077207 */ /* 0x000fe20004800000 */
[----:B----4-:R-:W-:-:S04]  /*2080*/  IMAD.HI.U32 R20, R17, R2, RZ ;  /* 0x0000000211147227 */ /* 0x010fc800078e00ff */
[----:B------:R-:W-:Y:S01]  /*2090*/  IMAD.HI.U32 R6, R19, R2, RZ ;  /* 0x0000000213067227 */ /* 0x000fe200078e00ff */
[----:B------:R-:W-:-:S04]  /*20a0*/  @P3 SHF.R.U32.HI R17, RZ, R3, R20 ;  /* 0x00000003ff113219 */ /* 0x000fc80000011614 */
        /* <DEDUP_REMOVED lines=8> */
[----:B------:R-:W-:-:S04]  /*2130*/  @!P0 IMAD.HI.U32 R16, R7, R2, RZ ;  /* 0x0000000207108227 */ /* 0x000fc800078e00ff */
[----:B------:R-:W-:Y:S01]  /*2140*/  IMAD.MOV R2, RZ, RZ, -R6 ;  /* 0x000000ffff027224 */ /* 0x000fe200078e0a06 */
[----:B------:R-:W-:-:S03]  /*2150*/  @!P0 SHF.R.U32.HI R16, RZ, R3, R16 ;  /* 0x00000003ff108219 */ /* 0x000fc60000011610 */
[----:B------:R-:W-:Y:S01]  /*2160*/  IMAD R2, R26, R2, R5 ;  /* 0x000000021a027224 */ /* 0x000fe200078e0205 */
[----:B------:R-:W-:Y:S02]  /*2170*/  @!P0 SEL R3, R7, R16, !P3 ;  /* 0x0000001007038207 */ /* 0x000fe40005800000 */
[----:B------:R-:W-:-:S03]  /*2180*/  IADD3 R16, PT, PT, -R5, RZ, RZ ;  /* 0x000000ff05107210 */ /* 0x000fc60007ffe1ff */
[--C-:B------:R-:W-:Y:S02]  /*2190*/  @!P0 IMAD.IADD R6, R6, 0x1, -R3.reuse ;  /* 0x0000000106068824 */ /* 0x100fe400078e0a03 */
[----:B------:R-:W-:Y:S01]  /*21a0*/  @!P0 IMAD R3, R2, R19, R3 ;  /* 0x0000001302038224 */ /* 0x000fe200078e0203 */
[----:B------:R-:W-:Y:S01]  /*21b0*/  IADD3 R2, PT, PT, -R7, RZ, RZ ;  /* 0x000000ff07027210 */ /* 0x000fe20007ffe1ff */
[----:B------:R-:W-:Y:S02]  /*21c0*/  @!P0 IMAD R5, R26, R6, R7 ;  /* 0x000000061a058224 */ /* 0x000fe400078e0207 */
[----:B------:R-:W-:Y:S02]  /*21d0*/  IMAD R11, R4, R16, R11 ;  /* 0x00000010040b7224 */ /* 0x000fe400078e020b */
[----:B------:R-:W-:Y:S02]  /*21e0*/  @!P0 IMAD.MOV.U32 R7, RZ, RZ, R3 ;  /* 0x000000ffff078224 */ /* 0x000fe400078e0003 */
[----:B------:R-:W-:-:S02]  /*21f0*/  IMAD R2, R18, R2, R13 ;  /* 0x0000000212027224 */ /* 0x000fc400078e020d */
[----:B------:R-:W-:Y:S02]  /*2200*/  IMAD R11, R5, R4, R11 ;  /* 0x00000004050b7224 */ /* 0x000fe400078e020b */
[----:B------:R-:W-:Y:S02]  /*2210*/  IMAD R13, R7, R18, R2 ;  /* 0x00000012070d7224 */ /* 0x000fe400078e0202 */
.L_x_34:
[----:B------:R-:W1:Y:S02]  /*2220*/  LDCU UR8, c[0x0][0xb30] ;  /* 0x00016600ff0877ac */ /* 0x000e640008000800 */
[----:B-1----:R-:W-:-:S09]  /*2230*/  UISETP.NE.AND UP0, UPT, UR8, 0x1, UPT ;  /* 0x000000010800788c */ /* 0x002fd2000bf05270 */
[----:B------:R-:W-:Y:S05]  /*2240*/  BRA.U UP0, `(.L_x_35) ;  /* 0x0000000100407547 */ /* 0x000fea000b800000 */
[----:B------:R-:W1:Y:S08]  /*2250*/  LDC.64 R4, c[0x0][0xb10] ;  /* 0x0002c400ff047b82 */ /* 0x000e700000000a00 */
[----:B------:R-:W2:Y:S08]  /*2260*/  LDC.64 R2, c[0x0][0xb18] ;  /* 0x0002c600ff027b82 */ /* 0x000eb00000000a00 */
[----:B------:R-:W3:Y:S08]  /*2270*/  LDC R6, c[0x0][0xb20] ;  /* 0x0002c800ff067b82 */ /* 0x000ef00000000800 */
[----:B------:R-:W4:Y:S01]  /*2280*/  LDC R16, c[0x0][0xb0c] ;  /* 0x0002c300ff107b82 */ /* 0x000f220000000800 */
[----:B-1----:R-:W-:-:S05]  /*2290*/  IMAD.HI.U32 R4, R13, R4, RZ ;  /* 0x000000040d047227 */ /* 0x002fca00078e00ff */
[----:B------:R-:W-:Y:S01]  /*22a0*/  SHF.R.U32.HI R4, RZ, R5, R4 ;  /* 0x00000005ff047219 */ /* 0x000fe20000011604 */
[----:B--2---:R-:W-:Y:S01]  /*22b0*/  IMAD.HI.U32 R3, R11, R3, RZ ;  /* 0x000000030b037227 */ /* 0x004fe200078e00ff */
[----:B------:R-:W-:-:S04]  /*22c0*/  ISETP.NE.AND P0, PT, R2, 0x1, PT ;  /* 0x000000010200780c */ /* 0x000fc80003f05270 */
[----:B---3--:R-:W-:-:S04]  /*22d0*/  SHF.R.U32.HI R6, RZ, R6, R3 ;  /* 0x00000006ff067219 */ /* 0x008fc80000011603 */
[----:B------:R-:W-:Y:S02]  /*22e0*/  SEL R3, R11, R6, !P0 ;  /* 0x000000060b037207 */ /* 0x000fe40004000000 */
[----:B----4-:R-:W-:-:S04]  /*22f0*/  ISETP.NE.AND P1, PT, R16, 0x1, PT ;  /* 0x000000011000780c */ /* 0x010fc80003f25270 */
[----:B------:R-:W-:-:S05]  /*2300*/  SEL R4, R13, R4, !P1 ;  /* 0x000000040d047207 */ /* 0x000fca0004800000 */
[----:B------:R-:W-:Y:S02]  /*2310*/  IMAD.IADD R5, R3, 0x1, -R4 ;  /* 0x0000000103057824 */ /* 0x000fe400078e0a04 */
[----:B------:R-:W-:Y:S02]  /*2320*/  IMAD.IADD R3, R4, 0x1, -R3 ;  /* 0x0000000104037824 */ /* 0x000fe400078e0a03 */
[----:B------:R-:W-:Y:S02]  /*2330*/  IMAD R13, R5, R16, R13 ;  /* 0x00000010050d7224 */ /* 0x000fe400078e020d */
[----:B------:R-:W-:-:S07]  /*2340*/  IMAD R11, R3, R2, R11 ;  /* 0x00000002030b7224 */ /* 0x000fce00078e020b */
.L_x_35:
[----:B------:R-:W-:Y:S01]  /*2350*/  VIADD R14, R14, 0x1 ;  /* 0x000000010e0e7836 */ /* 0x000fe20000000000 */
[----:B------:R-:W-:Y:S01]  /*2360*/  PLOP3.LUT P1, PT, PT, PT, PT, 0x80, 0x8 ;  /* 0x000000000008781c */ /* 0x000fe20003f2f070 */
[----:B------:R-:W-:Y:S02]  /*2370*/  IMAD.IADD R21, R13, 0x1, R68 ;  /* 0x000000010d157824 */ /* 0x000fe400078e0244 */
[----:B------:R-:W-:Y:S01]  /*2380*/  IMAD.IADD R20, R11, 0x1, R66 ;  /* 0x000000010b147824 */ /* 0x000fe200078e0242 */
[----:B------:R-:W-:-:S04]  /*2390*/  ISETP.NE.AND P0, PT, R14, 0x2, PT ;  /* 0x000000020e00780c */ /* 0x000fc80003f05270 */
[----:B------:R-:W-:Y:S02]  /*23a0*/  SEL R3, RZ, 0x1, P0 ;  /* 0x00000001ff037807 */ /* 0x000fe40000000000 */
[----:B------:R-:W-:Y:S02]  /*23b0*/  SEL R14, R14, RZ, P0 ;  /* 0x000000ff0e0e7207 */ /* 0x000fe40000000000 */
[----:B------:R-:W-:Y:S01]  /*23c0*/  LOP3.LUT R12, R12, R3, RZ, 0x3c, !PT ;  /* 0x000000030c0c7212 */ /* 0x000fe200078e3cff */
[----:B------:R-:W-:Y:S06]  /*23d0*/  @P2 BRA `(.L_x_36) ;  /* 0xfffffff000a02947 */ /* 0x000fec000383ffff */
[----:B------:R-:W-:Y:S01]  /*23e0*/  UIADD3 UR4, UPT, UPT, UR4, 0x60, URZ ;  /* 0x0000006004047890 */ /* 0x000fe2000fffe0ff */
[----:B------:R-:W-:-:S03]  /*23f0*/  SHF.L.U32 R3, R15, 0x1f, RZ ;  /* 0x0000001f0f037819 */ /* 0x000fc600000006ff */
[----:B------:R-:W-:-:S09]  /*2400*/  ULEA UR5, UR6, UR4, 0x3 ;  /* 0x0000000406057291 */ /* 0x000fd2000f8e18ff */
[----:B------:R-:W1:Y:S02]  /*2410*/  SYNCS.PHASECHK.TRANS64.TRYWAIT P0, [UR5], R3 ;  /* 0x00000003ff0075a7 */ /* 0x000e640008001105 */
[----:B-1----:R-:W-:Y:S05]  /*2420*/  @!P0 BRA `(.L_x_37) ;  /* 0x0000005000c88947 */ /* 0x002fea0003800000 */
.L_x_129:
[----:B------:R-:W-:-:S04]  /*2430*/  UIADD3 UR6, UPT, UPT, UR6, 0x1, URZ ;  /* 0x0000000106067890 */ /* 0x000fc8000fffe0ff */
[----:B------:R-:W-:-:S04]  /*2440*/  UISETP.NE.AND UP0, UPT, UR6, 0xc, UPT ;  /* 0x0000000c0600788c */ /* 0x000fc8000bf05270 */
[----:B------:R-:W-:Y:S02]  /*2450*/  USEL UR7, URZ, 0x1, UP0 ;  /* 0x00000001ff077887 */ /* 0x000fe40008000000 */
[----:B------:R-:W-:-:S04]  /*2460*/  USEL UR6, UR6, URZ, UP0 ;  /* 0x000000ff06067287 */ /* 0x000fc80008000000 */
[----:B------:R-:W-:Y:S01]  /*2470*/  ULEA UR5, UR6, UR4, 0x3 ;  /* 0x0000000406057291 */ /* 0x000fe2000f8e18ff */
[----:B------:R-:W-:-:S04]  /*2480*/  LOP3.LUT R2, R15, UR7, RZ, 0x3c, !PT ;  /* 0x000000070f027c12 */ /* 0x000fc8000f8e3cff */
[----:B-1----:R-:W-:-:S04]  /*2490*/  SHF.L.U32 R3, R2, 0x1f, RZ ;  /* 0x0000001f02037819 */ /* 0x002fc800000006ff */
[----:B------:R-:W1:Y:S02]  /*24a0*/  SYNCS.PHASECHK.TRANS64.TRYWAIT P0, [UR5], R3 ;  /* 0x00000003ff0075a7 */ /* 0x000e640008001105 */
[----:B-1----:R-:W-:Y:S05]  /*24b0*/  @!P0 BRA `(.L_x_38) ;  /* 0x0000005000bc8947 */ /* 0x002fea0003800000 */
.L_x_131:
        /* <DEDUP_REMOVED lines=9> */
.L_x_133:
        /* <DEDUP_REMOVED lines=9> */
.L_x_135:
        /* <DEDUP_REMOVED lines=9> */
.L_x_137:
        /* <DEDUP_REMOVED lines=9> */
.L_x_139:
        /* <DEDUP_REMOVED lines=9> */
.L_x_141:
        /* <DEDUP_REMOVED lines=9> */
.L_x_143:
        /* <DEDUP_REMOVED lines=9> */
.L_x_145:
        /* <DEDUP_REMOVED lines=9> */
.L_x_147:
        /* <DEDUP_REMOVED lines=9> */
.L_x_149:
[----:B------:R-:W-:-:S04]  /*29d0*/  UIADD3 UR6, UPT, UPT, UR6, 0x1, URZ ;  /* 0x0000000106067890 */ /* 0x000fc8000fffe0ff */
[----:B------:R-:W-:-:S04]  /*29e0*/  UISETP.NE.AND UP0, UPT, UR6, 0xc, UPT ;  /* 0x0000000c0600788c */ /* 0x000fc8000bf05270 */
[----:B------:R-:W-:Y:S02]  /*29f0*/  USEL UR5, URZ, 0x1, UP0 ;  /* 0x00000001ff057887 */ /* 0x000fe40008000000 */
[----:B------:R-:W-:-:S04]  /*2a00*/  USEL UR6, UR6, URZ, UP0 ;  /* 0x000000ff06067287 */ /* 0x000fc80008000000 */
[----:B------:R-:W-:Y:S01]  /*2a10*/  ULEA UR6, UR6, UR4, 0x3 ;  /* 0x0000000406067291 */ /* 0x000fe2000f8e18ff */
[----:B-1----:R-:W-:-:S04]  /*2a20*/  LOP3.LUT R3, R2, UR5, RZ, 0x3c, !PT ;  /* 0x0000000502037c12 */ /* 0x002fc8000f8e3cff */
[----:B------:R-:W-:Y:S01]  /*2a30*/  SHF.L.U32 R3, R3, 0x1f, RZ ;  /* 0x0000001f03037819 */ /* 0x000fe200000006ff */
[----:B----4-:R-:W-:-:S07]  /*2a40*/  IMAD.U32 R0, RZ, RZ, UR6 ;  /* 0x00000006ff007e24 */ /* 0x010fce000f8e00ff */
.L_x_48:
[----:B-1----:R1:W2:Y:S02]  /*2a50*/  SYNCS.PHASECHK.TRANS64.TRYWAIT P0, [R0+URZ], R3 ;  /* 0x00000003000075a7 */ /* 0x0022a400080011ff */
[----:B--2---:R-:W-:Y:S05]  /*2a60*/  @!P0 NANOSLEEP.SYNCS 0x989680 ;  /* 0x009896800000895d */ /* 0x004fea0003900000 */
[----:B------:R-:W2:Y:S02]  /*2a70*/  @!P0 SYNCS.PHASECHK.TRANS64 P0, [R0+URZ], R3 ;  /* 0x00000003000085a7 */ /* 0x000ea400080010ff */
[----:B--2---:R-:W-:Y:S05]  /*2a80*/  @P0 EXIT ;  /* 0x000000000000094d */ /* 0x004fea0003800000 */
[----:B------:R-:W-:Y:S05]  /*2a90*/  BRA `(.L_x_48) ;  /* 0xfffffffc00ec7947 */ /* 0x000fea000383ffff */
.L_x_18:
[----:B------:R-:W-:-:S04]  /*2aa0*/  UISETP.NE.AND UP1, UPT, UR37, URZ, UPT ;  /* 0x000000ff2500728c */ /* 0x000fc8000bf25270 */
[----:B------:R-:W-:-:S09]  /*2ab0*/  UISETP.NE.OR UP1, UPT, UR8, 0x1, UP1 ;  /* 0x000000010800788c */ /* 0x000fd20008f25670 */
[----:B------:R-:W-:Y:S05]  /*2ac0*/  BRA.U UP1, `(.L_x_49) ;  /* 0x0000000501487547 */ /* 0x000fea000b800000 */
[----:B------:R-:W-:Y:S01]  /*2ad0*/  ISETP.NE.AND P2, PT, R2, RZ, PT ;  /* 0x000000ff0200720c */ /* 0x000fe20003f45270 */
[----:B------:R-:W-:Y:S01]  /*2ae0*/  IMAD.MOV.U32 R12, RZ, RZ, 0x1 ;  /* 0x00000001ff0c7424 */ /* 0x000fe200078e00ff */
[----:B------:R-:W-:Y:S02]  /*2af0*/  CS2R R10, SRZ ;  /* 0x00000000000a7805 */ /* 0x000fe4000001ff00 */
[----:B------:R-:W-:Y:S01]  /*2b00*/  CS2R R8, SRZ ;  /* 0x0000000000087805 */ /* 0x000fe2000001ff00 */
[----:B------:R-:W-:Y:S01]  /*2b10*/  UMOV UR4, 0x400 ;  /* 0x0000040000047882 */ /* 0x000fe20000000000 */
[----:B------:R-:W-:Y:S01]  /*2b20*/  UMOV UR6, URZ ;  /* 0x000000ff00067c82 */ /* 0x000fe20008000000 */
[----:B------:R-:W-:-:S12]  /*2b30*/  ULEA UR37, UR37, UR4, 0x18 ;  /* 0x0000000425257291 */ /* 0x000fd8000f8ec0ff */
.L_x_53:
[----:B------:R-:W-:Y:S02]  /*2b40*/  LEA R0, R8, UR37, 0x3 ;  /* 0x0000002508007c11 */ /* 0x000fe4000f8e18ff */
[----:B------:R-:W-:-:S03]  /*2b50*/  SHF.L.U32 R5, R9, 0x1f, RZ ;  /* 0x0000001f09057819 */ /* 0x000fc600000006ff */
[----:B------:R-:W-:Y:S01]  /*2b60*/  VIADD R4, R0, 0x170 ;  /* 0x0000017000047836 */ /* 0x000fe20000000000 */
[----:B------:R-:W1:Y:S02]  /*2b70*/  SYNCS.PHASECHK.TRANS64.TRYWAIT P0, [R0+URZ+0x160], R5 ;  /* 0x00016005000075a7 */ /* 0x000e6400080011ff */
[----:B-1----:R-:W-:Y:S05]  /*2b80*/  @!P0 BRA `(.L_x_50) ;  /* 0x0000004c00f88947 */ /* 0x002fea0003800000 */
.L_x_150:
[----:B------:R-:W-:Y:S01]  /*2b90*/  ULEA UR5, UR6, UR37, 0x3 ;  /* 0x0000002506057291 */ /* 0x000fe2000f8e18ff */
[----:B------:R-:W-:Y:S02]  /*2ba0*/  PRMT R4, RZ, 0x654, R4 ;  /* 0x00000654ff047816 */ /* 0x000fe40000000004 */
[----:B-1----:R-:W-:Y:S01]  /*2bb0*/  SHF.L.U32 R5, R12, 0x1f, RZ ;  /* 0x0000001f0c057819 */ /* 0x002fe200000006ff */
[----:B------:R-:W-:Y:S01]  /*2bc0*/  UIADD3 UR4, UPT, UPT, UR5, 0x100, URZ ;  /* 0x0000010005047890 */ /* 0x000fe2000fffe0ff */
[----:B------:R1:W-:Y:S05]  /*2bd0*/  SYNCS.ARRIVE.TRANS64.RED.A1T0 RZ, [R4+URZ], RZ ;  /* 0x000000ff04ff79a7 */ /* 0x0003ea00081004ff */
[----:B------:R-:W-:Y:S01]  /*2be0*/  IMAD.U32 R7, RZ, RZ, UR4 ;  /* 0x00000004ff077e24 */ /* 0x000fe2000f8e00ff */
[----:B------:R-:W2:Y:S04]  /*2bf0*/  SYNCS.PHASECHK.TRANS64.TRYWAIT P0, [UR5+0x110], R5 ;  /* 0x00011005ff0075a7 */ /* 0x000ea80008001105 */
[----:B------:R-:W-:Y:S01]  /*2c00*/  PRMT R6, R2, 0x654, R7 ;  /* 0x0000065402067816 */ /* 0x000fe20000000007 */
[----:B-1----:R-:W-:Y:S01]  /*2c10*/  @!P2 IMAD.MOV.U32 R4, RZ, RZ, 0x10 ;  /* 0x00000010ff04a424 */ /* 0x002fe200078e00ff */
[----:B--2---:R-:W-:Y:S06]  /*2c20*/  @!P0 BRA `(.L_x_51) ;  /* 0x0000004c00e48947 */ /* 0x004fec0003800000 */
.L_x_152:
[----:B------:R-:W-:Y:S01]  /*2c30*/  ULEA UR4, UR6, UR37, 0x4 ;  /* 0x0000002506047291 */ /* 0x000fe2000f8e20ff */
[----:B------:R-:W-:Y:S01]  /*2c40*/  SEL R3, R6, R3, !P2 ;  /* 0x0000000306037207 */ /* 0x000fe20005000000 */
[----:B------:R-:W-:Y:S01]  /*2c50*/  UIADD3 UR5, UPT, UPT, UR5, 0x100, URZ ;  /* 0x0000010005057890 */ /* 0x000fe2000fffe0ff */
[----:B-1----:R-:W-:Y:S01]  /*2c60*/  LEA R0, R11, UR37, 0x3 ;  /* 0x000000250b007c11 */ /* 0x002fe2000f8e18ff */
[----:B------:R-:W-:Y:S01]  /*2c70*/  UIADD3 UR4, UPT, UPT, UR4, 0x190, URZ ;  /* 0x0000019004047890 */ /* 0x000fe2000fffe0ff */
[----:B------:R-:W-:Y:S01]  /*2c80*/  SHF.L.U32 R5, R10, 0x1f, RZ ;  /* 0x0000001f0a057819 */ /* 0x000fe200000006ff */
[----:B------:R1:W-:Y:S01]  /*2c90*/  @!P2 SYNCS.ARRIVE.TRANS64.RED RZ, [R3+URZ], R4 ;  /* 0x0000000403ffa9a7 */ /* 0x0003e200080004ff */
[----:B------:R-:W-:Y:S01]  /*2ca0*/  UIADD3 UR6, UPT, UPT, UR6, 0x1, URZ ;  /* 0x0000000106067890 */ /* 0x000fe2000fffe0ff */
[----:B------:R-:W-:-:S03]  /*2cb0*/  VIADD R8, R8, 0x1 ;  /* 0x0000000108087836 */ /* 0x000fc60000000000 */
[----:B------:R-:W-:Y:S02]  /*2cc0*/  UISETP.NE.AND UP0, UPT, UR6, 0x2, UPT ;  /* 0x000000020600788c */ /* 0x000fe4000bf05270 */
[----:B------:R-:W-:Y:S06]  /*2cd0*/  UGETNEXTWORKID.BROADCAST [UR4], [UR5] ;  /* 0x00000000040073ca */ /* 0x000fec0008000100 */
[----:B------:R-:W-:Y:S01]  /*2ce0*/  USEL UR4, URZ, 0x1, UP0 ;  /* 0x00000001ff047887 */ /* 0x000fe20008000000 */
[----:B------:R-:W-:Y:S01]  /*2cf0*/  ISETP.NE.AND P0, PT, R8, 0x2, PT ;  /* 0x000000020800780c */ /* 0x000fe20003f05270 */
[----:B------:R-:W-:Y:S01]  /*2d00*/  USEL UR6, UR6, URZ, UP0 ;  /* 0x000000ff06067287 */ /* 0x000fe20008000000 */
[----:B------:R-:W2:Y:S03]  /*2d10*/  SYNCS.PHASECHK.TRANS64.TRYWAIT P1, [R0+URZ+0x100], R5 ;  /* 0x00010005000075a7 */ /* 0x000ea600080211ff */
[----:B------:R-:W-:Y:S01]  /*2d20*/  LOP3.LUT R12, R12, UR4, RZ, 0x3c, !PT ;  /* 0x000000040c0c7c12 */ /* 0x000fe2000f8e3cff */
[----:B-12---:R-:W-:Y:S07]  /*2d30*/  @!P1 BRA `(.L_x_52) ;  /* 0x0000004c00b89947 */ /* 0x006fee0003800000 */
.L_x_153:
[C---:B------:R-:W-:Y:S01]  /*2d40*/  LEA R4, R11.reuse, UR37, 0x4 ;  /* 0x000000250b047c11 */ /* 0x040fe2000f8e20ff */
[----:B-1----:R-:W-:Y:S01]  /*2d50*/  VIADD R0, R0, 0x110 ;  /* 0x0000011000007836 */ /* 0x002fe20000000000 */
[----:B------:R-:W-:Y:S01]  /*2d60*/  SEL R8, R8, RZ, P0 ;  /* 0x000000ff08087207 */ /* 0x000fe20000000000 */
[----:B------:R-:W-:-:S03]  /*2d70*/  VIADD R11, R11, 0x1 ;  /* 0x000000010b0b7836 */ /* 0x000fc60000000000 */
[----:B------:R-:W1:Y:S01]  /*2d80*/  LDS.128 R4, [R4+0x190] ;  /* 0x0001900004047984 */ /* 0x000e620000000c00 */
[----:B------:R-:W-:Y:S02]  /*2d90*/  PRMT R0, RZ, 0x654, R0 ;  /* 0x00000654ff007816 */ /* 0x000fe40000000000 */
[C---:B------:R-:W-:Y:S01]  /*2da0*/  ISETP.NE.AND P1, PT, R11.reuse, 0x2, PT ;  /* 0x000000020b00780c */ /* 0x040fe20003f25270 */
[----:B------:R-:W-:Y:S01]  /*2db0*/  @!PT LDS RZ, [RZ] ;  /* 0x00000000fffff984 */ /* 0x000fe20000000800 */
[----:B------:R-:W-:Y:S01]  /*2dc0*/  @!PT LDS RZ, [RZ] ;  /* 0x00000000fffff984 */ /* 0x000fe20000000800 */
[----:B------:R-:W-:Y:S01]  /*2dd0*/  @!PT LDS RZ, [RZ] ;  /* 0x00000000fffff984 */ /* 0x000fe20000000800 */
[----:B------:R-:W-:Y:S01]  /*2de0*/  @!PT LDS RZ, [RZ] ;  /* 0x00000000fffff984 */ /* 0x000fe20000000800 */
[----:B------:R2:W-:Y:S06]  /*2df0*/  MEMBAR.ALL.CTA ;  /* 0x0000000000007992 */ /* 0x0005ec0000008000 */
[----:B--2---:R-:W2:Y:S01]  /*2e00*/  FENCE.VIEW.ASYNC.S ;  /* 0x00000000000073c6 */ /* 0x004ea20000000000 */
[----:B------:R-:W-:Y:S01]  /*2e10*/  SEL R11, R11, RZ, P1 ;  /* 0x000000ff0b0b7207 */ /* 0x000fe20000800000 */
[----:B--2---:R2:W-:Y:S01]  /*2e20*/  SYNCS.ARRIVE.TRANS64.RED.A1T0 RZ, [R0+URZ], RZ ;  /* 0x000000ff00ff79a7 */ /* 0x0045e200081004ff */
[----:B-1----:R-:W-:-:S02]  /*2e30*/  LOP3.LUT P3, RZ, R6, 0x1, RZ, 0xc0, !PT ;  /* 0x0000000106ff7812 */ /* 0x002fc4000786c0ff */
[----:B------:R-:W-:-:S04]  /*2e40*/  SEL R5, RZ, 0x1, P1 ;  /* 0x00000001ff057807 */ /* 0x000fc80000800000 */
[----:B------:R-:W-:Y:S02]  /*2e50*/  LOP3.LUT R10, R10, R5, RZ, 0x3c, !PT ;  /* 0x000000050a0a7212 */ /* 0x000fe400078e3cff */
[----:B--2---:R-:W-:-:S04]  /*2e60*/  SEL R0, RZ, 0x1, P0 ;  /* 0x00000001ff007807 */ /* 0x004fc80000000000 */
[----:B------:R-:W-:Y:S01]  /*2e70*/  LOP3.LUT R9, R9, R0, RZ, 0x3c, !PT ;  /* 0x0000000009097212 */ /* 0x000fe200078e3cff */
[----:B------:R-:W-:Y:S06]  /*2e80*/  @P3 BRA `(.L_x_53) ;  /* 0xfffffffc002c3947 */ /* 0x000fec000383ffff */
[----:B------:R-:W-:Y:S01]  /*2e90*/  ULEA UR5, UR6, UR37, 0x3 ;  /* 0x0000002506057291 */ /* 0x000fe2000f8e18ff */
[----:B------:R-:W-:-:S08]  /*2ea0*/  SHF.L.U32 R3, R12, 0x1f, RZ ;  /* 0x0000001f0c037819 */ /* 0x000fd000000006ff */
[----:B------:R-:W1:Y:S02]  /*2eb0*/  SYNCS.PHASECHK.TRANS64 P0, [UR5+0x110], R3 ;  /* 0x00011003ff0075a7 */ /* 0x000e640008001005 */
[----:B-1----:R-:W-:Y:S05]  /*2ec0*/  @P0 BRA `(.L_x_54) ;  /* 0x0000000000080947 */ /* 0x002fea0003800000 */
[----:B------:R-:W1:Y:S02]  /*2ed0*/  SYNCS.PHASECHK.TRANS64.TRYWAIT P0, [UR5+0x110], R3 ;  /* 0x00011003ff0075a7 */ /* 0x000e640008001105 */
[----:B-1----:R-:W-:Y:S05]  /*2ee0*/  @!P0 BRA `(.L_x_55) ;  /* 0x0000004c00608947 */ /* 0x002fea0003800000 */
.L_x_54:
[----:B------:R-:W-:-:S04]  /*2ef0*/  UIADD3 UR4, UPT, UPT, UR6, 0x1, URZ ;  /* 0x0000000106047890 */ /* 0x000fc8000fffe0ff */
[----:B------:R-:W-:-:S04]  /*2f00*/  UISETP.NE.AND UP0, UPT, UR4, 0x2, UPT ;  /* 0x000000020400788c */ /* 0x000fc8000bf05270 */
[----:B------:R-:W-:Y:S02]  /*2f10*/  USEL UR7, URZ, 0x1, UP0 ;  /* 0x00000001ff077887 */ /* 0x000fe40008000000 */
[----:B------:R-:W-:-:S04]  /*2f20*/  USEL UR4, UR4, URZ, UP0 ;  /* 0x000000ff04047287 */ /* 0x000fc80008000000 */
[----:B------:R-:W-:Y:S01]  /*2f30*/  ULEA UR4, UR4, UR37, 0x3 ;  /* 0x0000002504047291 */ /* 0x000fe2000f8e18ff */
[----:B-1----:R-:W-:-:S04]  /*2f40*/  LOP3.LUT R3, R12, UR7, RZ, 0x3c, !PT ;  /* 0x000000070c037c12 */ /* 0x002fc8000f8e3cff */
[----:B------:R-:W-:-:S04]  /*2f50*/  SHF.L.U32 R0, R3, 0x1f, RZ ;  /* 0x0000001f03007819 */ /* 0x000fc800000006ff */
[----:B------:R-:W1:Y:S02]  /*2f60*/  SYNCS.PHASECHK.TRANS64 P0, [UR4+0x110], R0 ;  /* 0x00011000ff0075a7 */ /* 0x000e640008001004 */
[----:B-1----:R-:W-:Y:S05]  /*2f70*/  @P0 EXIT ;  /* 0x000000000000094d */ /* 0x002fea0003800000 */
[----:B------:R-:W-:Y:S02]  /*2f80*/  SHF.L.U32 R3, R3, 0x1f, RZ ;  /* 0x0000001f03037819 */ /* 0x000fe400000006ff */
[----:B------:R-:W-:-:S07]  /*2f90*/  MOV R0, UR4 ;  /* 0x0000000400007c02 */ /* 0x000fce0008000f00 */
.L_x_56:
[----:B-1----:R1:W2:Y:S02]  /*2fa0*/  SYNCS.PHASECHK.TRANS64.TRYWAIT P0, [R0+URZ+0x110], R3 ;  /* 0x00011003000075a7 */ /* 0x0022a400080011ff */
[----:B--2---:R-:W-:Y:S05]  /*2fb0*/  @!P0 NANOSLEEP.SYNCS 0x989680 ;  /* 0x009896800000895d */ /* 0x004fea0003900000 */
[----:B------:R-:W2:Y:S02]  /*2fc0*/  @!P0 SYNCS.PHASECHK.TRANS64 P0, [R0+URZ+0x110], R3 ;  /* 0x00011003000085a7 */ /* 0x000ea400080010ff */
[----:B--2---:R-:W-:Y:S05]  /*2fd0*/  @P0 EXIT ;  /* 0x000000000000094d */ /* 0x004fea0003800000 */
[----:B------:R-:W-:Y:S05]  /*2fe0*/  BRA `(.L_x_56) ;  /* 0xfffffffc00ec7947 */ /* 0x000fea000383ffff */
.L_x_49:
[----:B------:R-:W-:-:S09]  /*2ff0*/  UISETP.NE.AND UP1, UPT, UR8, URZ, UPT ;  /* 0x000000ff0800728c */ /* 0x000fd2000bf25270 */
[----:B------:R-:W-:Y:S05]  /*3000*/  BRA.U UP1, `(.L_x_57) ;  /* 0x0000000d01cc7547 */ /* 0x000fea000b800000 */
[----:B------:R-:W-:Y:S01]  /*3010*/  UMOV UR4, 0x40 ;  /* 0x0000004000047882 */ /* 0x000fe20000000000 */
[----:B------:R-:W-:Y:S01]  /*3020*/  NOP ;  /* 0x0000000000007918 */ /* 0x000fe20000000000 */
[----:B------:R-:W-:Y:S01]  /*3030*/  ULEA UR4, UR37, UR4, 0x18 ;  /* 0x0000000425047291 */ /* 0x000fe2000f8ec0ff */
[----:B------:R-:W-:Y:S02]  /*3040*/  UMOV UR5, 0x400 ;  /* 0x0000040000057882 */ /* 0x000fe40000000000 */
[----:B------:R-:W-:-:S06]  /*3050*/  ULEA UR37, UR37, UR5, 0x18 ;  /* 0x0000000525257291 */ /* 0x000fcc000f8ec0ff */
[----:B------:R-:W1:Y:S02]  /*3060*/  LDS.U8 R0, [UR4+0x1c] ;  /* 0x00001c04ff007984 */ /* 0x000e640008000000 */
[----:B-1----:R-:W-:-:S13]  /*3070*/  ISETP.NE.AND P0, PT, R0, RZ, PT ;  /* 0x000000ff0000720c */ /* 0x002fda0003f05270 */
[----:B------:R-:W-:Y:S05]  /*3080*/  @P0 BRA `(.L_x_58) ;  /* 0x0000000000580947 */ /* 0x000fea0003800000 */
[----:B------:R-:W-:-:S13]  /*3090*/  ELECT P0, URZ, PT ;  /* 0x0000000000ff782f */ /* 0x000fda0003800000 */
[----:B------:R-:W-:Y:S05]  /*30a0*/  @!P0 BRA `(.L_x_59) ;  /* 0x0000000000608947 */ /* 0x000fea0003800000 */
[----:B------:R-:W-:Y:S01]  /*30b0*/  UMOV UR5, 0x10 ;  /* 0x0000001000057882 */ /* 0x000fe20000000000 */
[----:B------:R-:W-:Y:S01]  /*30c0*/  HFMA2 R0, -RZ, RZ, 0, 5.9604644775390625e-08 ;  /* 0x00000001ff007431 */ /* 0x000fe200000001ff */
[----:B------:R-:W-:-:S03]  /*30d0*/  MOV R2, 0xffff ;  /* 0x0000ffff00027802 */ /* 0x000fc60000000f00 */
[----:B------:R-:W-:Y:S04]  /*30e0*/  DEPBAR.LE SB1, 0x36 ;  /* 0x00009d800000791a */ /* 0x000fe80000000000 */
[----:B------:R-:W1:Y:S02]  /*30f0*/  UTCATOMSWS.FIND_AND_SET.ALIGN UP0, UR5, UR5 ;  /* 0x00000005000575e3 */ /* 0x000e640008000800 */
[----:B-1----:R-:W-:Y:S01]  /*3100*/  MOV R3, UR5 ;  /* 0x0000000500037c02 */ /* 0x002fe20008000f00 */
[----:B------:R-:W-:Y:S06]  /*3110*/  BRA.U UP0, `(.L_x_60) ;  /* 0x0000000100187547 */ /* 0x000fec000b800000 */
.L_x_61:
[----:B------:R-:W-:Y:S05]  /*3120*/  NANOSLEEP 0x64 ;  /* 0x000000640000795d */ /* 0x000fea0003800000 */
[----:B------:R-:W-:-:S05]  /*3130*/  UMOV UR5, 0x10 ;  /* 0x0000001000057882 */ /* 0x000fca0000000000 */
[----:B------:R-:W-:Y:S04]  /*3140*/  DEPBAR.LE SB1, 0x36 ;  /* 0x00009d800000791a */ /* 0x000fe80000000000 */
[----:B------:R-:W1:Y:S02]  /*3150*/  UTCATOMSWS.FIND_AND_SET.ALIGN UP0, UR5, UR5 ;  /* 0x00000005000575e3 */ /* 0x000e640008000800 */
[----:B-1----:R-:W-:Y:S01]  /*3160*/  MOV R3, UR5 ;  /* 0x0000000500037c02 */ /* 0x002fe20008000f00 */
[----:B------:R-:W-:Y:S05]  /*3170*/  BRA.U !UP0, `(.L_x_61) ;  /* 0xfffffffd08e87547 */ /* 0x000fea000b83ffff */
.L_x_60:
[-C--:B------:R-:W-:Y:S02]  /*3180*/  SHF.L.U32 R2, R2, R3.reuse, RZ ;  /* 0x0000000302027219 */ /* 0x080fe400000006ff */
[----:B------:R-:W-:Y:S01]  /*3190*/  SHF.L.U32 R0, R0, R3, RZ ;  /* 0x0000000300007219 */ /* 0x000fe200000006ff */
[----:B------:R-:W-:Y:S02]  /*31a0*/  IMAD.SHL.U32 R3, R3, 0x20, RZ ;  /* 0x0000002003037824 */ /* 0x000fe400078e00ff */
[----:B------:R1:W-:Y:S04]  /*31b0*/  ATOMS.OR RZ, [UR4+0x14], R2 ;  /* 0x00001402ffff798c */ /* 0x0003e8000b000004 */
[----:B------:R1:W-:Y:S04]  /*31c0*/  ATOMS.OR RZ, [UR4+0x18], R0 ;  /* 0x00001800ffff798c */ /* 0x0003e8000b000004 */
[----:B------:R1:W-:Y:S01]  /*31d0*/  STS [UR37+0x1b0], R3 ;  /* 0x0001b003ff007988 */ /* 0x0003e20008000825 */
[----:B------:R-:W-:Y:S05]  /*31e0*/  BRA `(.L_x_59) ;  /* 0x0000000000107947 */ /* 0x000fea0003800000 */
.L_x_58:
[----:B------:R-:W-:Y:S02]  /*31f0*/  MOV R0, 0xffffffff ;  /* 0xffffffff00007802 */ /* 0x000fe40000000f00 */
[----:B------:R-:W-:-:S03]  /*3200*/  MOV R2, 0x3230 ;  /* 0x0000323000027802 */ /* 0x000fc60000000f00 */
[----:B------:R1:W-:Y:S04]  /*3210*/  STS [UR37+0x1b0], R0 ;  /* 0x0001b000ff007988 */ /* 0x0003e80008000825 */
[----:B-1-3-5:R-:W-:Y:S05]  /*3220*/  CALL.REL.NOINC `($__internal_1_$__cuda_sm10x_tcgen05_guardrail_trap_phase_invalid_during_alloc) ;  /* 0x0000005000347944 */ /* 0x02afea0003c00000 */
.L_x_59:
[----:B------:R-:W-:Y:S05]  /*3230*/  WARPSYNC.ALL ;  /* 0x0000000000007948 */ /* 0x000fea0003800000 */
[----:B------:R-:W2:Y:S01]  /*3240*/  S2UR UR5, SR_CgaCtaId ;  /* 0x00000000000579c3 */ /* 0x000ea20000008800 */
[----:B------:R-:W-:Y:S01]  /*3250*/  UMOV UR4, 0x400 ;  /* 0x0000040000047882 */ /* 0x000fe20000000000 */
[----:B------:R-:W-:-:S06]  /*3260*/  NOP ;  /* 0x0000000000007918 */ /* 0x000fcc0000000000 */
[----:B------:R-:W-:Y:S06]  /*3270*/  BAR.ARV 0x6, 0xa0 ;  /* 0x0182800000007b1d */ /* 0x000fec0000002000 */
[----:B------:R-:W4:Y:S01]  /*3280*/  LDCU UR7, c[0x0][0x38c] ;  /* 0x00007180ff0777ac */ /* 0x000f220008000800 */
[----:B------:R-:W-:Y:S01]  /*3290*/  IMAD.MOV.U32 R11, RZ, RZ, 0x1 ;  /* 0x00000001ff0b7424 */ /* 0x000fe200078e00ff */
[----:B------:R-:W-:Y:S01]  /*32a0*/  CS2R R8, SRZ ;  /* 0x0000000000087805 */ /* 0x000fe2000001ff00 */
[----:B------:R-:W-:Y:S01]  /*32b0*/  IMAD.MOV.U32 R10, RZ, RZ, RZ ;  /* 0x000000ffff0a7224 */ /* 0x000fe200078e00ff */
[----:B------:R-:W3:Y:S01]  /*32c0*/  LDCU UR6, c[0x0][0x38c] ;  /* 0x00007180ff0677ac */ /* 0x000ee20008000800 */
[----:B------:R-:W-:Y:S01]  /*32d0*/  UMOV UR15, URZ ;  /* 0x000000ff000f7c82 */ /* 0x000fe20008000000 */
[----:B------:R-:W-:Y:S01]  /*32e0*/  UMOV UR14, URZ ;  /* 0x000000ff000e7c82 */ /* 0x000fe20008000000 */
[----:B--2---:R-:W-:Y:S01]  /*32f0*/  ULEA UR5, UR5, UR4, 0x18 ;  /* 0x0000000405057291 */ /* 0x004fe2000f8ec0ff */
[----:B------:R-:W-:Y:S01]  /*3300*/  UMOV UR24, 0x0 ;  /* 0x0000000000187882 */ /* 0x000fe20000000000 */
[----:B------:R-:W-:-:S02]  /*3310*/  UMOV UR25, 0x4100910 ;  /* 0x0410091000197882 */ /* 0x000fc40000000000 */
[----:B------:R-:W-:Y:S02]  /*3320*/  UIADD3 UR10, UPT, UPT, UR5, 0x6800, URZ ;  /* 0x00006800050a7890 */ /* 0x000fe4000fffe0ff */
[----:B------:R-:W-:Y:S02]  /*3330*/  UIADD3 UR11, UPT, UPT, UR5, 0x1e800, URZ ;  /* 0x0001e800050b7890 */ /* 0x000fe4000fffe0ff */
[----:B----4-:R-:W-:Y:S01]  /*3340*/  UIADD3 UR7, UPT, UPT, UR7, 0x1f, URZ ;  /* 0x0000001f07077890 */ /* 0x010fe2000fffe0ff */
[----:B-1----:R-:W1:Y:S01]  /*3350*/  LDS R0, [UR5+0x1b0] ;  /* 0x0001b005ff007984 */ /* 0x002e620008000800 */
[----:B------:R-:W-:Y:S02]  /*3360*/  USHF.R.U32.HI UR10, URZ, 0x4, UR10 ;  /* 0x00000004ff0a7899 */ /* 0x000fe4000801160a */
[----:B------:R-:W-:Y:S02]  /*3370*/  USHF.R.S32.HI UR4, URZ, 0x1f, UR7 ;  /* 0x0000001fff047899 */ /* 0x000fe40008011407 */
[----:B------:R-:W-:-:S02]  /*3380*/  USHF.R.U32.HI UR11, URZ, 0x4, UR11 ;  /* 0x00000004ff0b7899 */ /* 0x000fc4000801160b */
[----:B------:R-:W-:Y:S02]  /*3390*/  ULEA.HI UR4, UR4, UR7, URZ, 0x5 ;  /* 0x0000000704047291 */ /* 0x000fe4000f8f28ff */
[----:B------:R-:W-:Y:S02]  /*33a0*/  ULOP3.LUT UR10, UR10, 0x3fff, URZ, 0xc0, !UPT ;  /* 0x00003fff0a0a7892 */ /* 0x000fe4000f8ec0ff */
[----:B------:R-:W-:Y:S02]  /*33b0*/  USHF.R.S32.HI UR4, URZ, 0x5, UR4 ;  /* 0x00000005ff047899 */ /* 0x000fe40008011404 */
[----:B------:R-:W-:Y:S02]  /*33c0*/  ULOP3.LUT UR11, UR11, 0x3fff, URZ, 0xc0, !UPT ;  /* 0x00003fff0b0b7892 */ /* 0x000fe4000f8ec0ff */
[----:B------:R-:W-:Y:S01]  /*33d0*/  UISETP.LT.AND UP0, UPT, UR4, 0x1, UPT ;  /* 0x000000010400788c */ /* 0x000fe2000bf01270 */
[----:B------:R-:W-:Y:S01]  /*33e0*/  UMOV UR22, 0x0 ;  /* 0x0000000000167882 */ /* 0x000fe20000000000 */
[----:B------:R-:W-:-:S02]  /*33f0*/  UMOV UR23, 0x4100910 ;  /* 0x0410091000177882 */ /* 0x000fc40000000000 */
[----:B------:R-:W-:Y:S02]  /*3400*/  USEL UR9, UR4, 0x1, !UP0 ;  /* 0x0000000104097887 */ /* 0x000fe4000c000000 */
[----:B------:R-:W-:Y:S02]  /*3410*/  ULOP3.LUT UR10, UR10, 0x10000, URZ, 0xfc, !UPT ;  /* 0x000100000a0a7892 */ /* 0x000fe4000f8efcff */
[----:B------:R-:W-:Y:S02]  /*3420*/  ULOP3.LUT UR11, UR11, 0x10000, URZ, 0xfc, !UPT ;  /* 0x000100000b0b7892 */ /* 0x000fe4000f8efcff */
[----:B------:R-:W-:Y:S02]  /*3430*/  UIADD3 UR9, UPT, UPT, -UR9, URZ, URZ ;  /* 0x000000ff09097290 */ /* 0x000fe4000fffe1ff */
[----:B---3--:R-:W-:Y:S01]  /*3440*/  UISETP.GE.AND UP3, UPT, UR6, 0x1, UPT ;  /* 0x000000010600788c */ /* 0x008fe2000bf66270 */
[----:B------:R-:W-:Y:S01]  /*3450*/  UMOV UR20, 0x0 ;  /* 0x0000000000147882 */ /* 0x000fe20000000000 */
[----:B------:R-:W-:Y:S01]  /*3460*/  UMOV UR21, 0x4100910 ;  /* 0x0410091000157882 */ /* 0x000fe20000000000 */
[----:B------:R-:W-:Y:S01]  /*3470*/  UMOV UR18, 0x0 ;  /* 0x0000000000127882 */ /* 0x000fe20000000000 */
[----:B------:R-:W-:Y:S01]  /*3480*/  UMOV UR19, 0x4100910 ;  /* 0x0410091000137882 */ /* 0x000fe20000000000 */
[----:B-1----:R-:W-:-:S15]  /*3490*/  R2UR UR16, R0 ;  /* 0x00000000001072ca */ /* 0x002fde00000e0000 */
.L_x_68:
[----:B------:R-:W-:Y:S02]  /*34a0*/  LEA R0, R10, UR5, 0x3 ;  /* 0x000000050a007c11 */ /* 0x000fe4000f8e18ff */
[----:B------:R-:W-:Y:S02]  /*34b0*/  SHF.L.U32 R5, R9, 0x1f, RZ ;  /* 0x0000001f09057819 */ /* 0x000fe400000006ff */
[----:B------:R-:W-:Y:S01]  /*34c0*/  PLOP3.LUT P0, PT, PT, PT, UP3, 0x80, 0x8 ;  /* 0x000000000008781c */ /* 0x000fe20003f0f038 */
[----:B------:R-:W-:Y:S01]  /*34d0*/  VIADD R3, R0, 0x110 ;  /* 0x0000011000037836 */ /* 0x000fe20000000000 */
[----:B-1----:R-:W1:Y:S02]  /*34e0*/  SYNCS.PHASECHK.TRANS64.TRYWAIT P1, [R0+URZ+0x100], R5 ;  /* 0x00010005000075a7 */ /* 0x002e6400080211ff */
[----:B-1-3--:R-:W-:Y:S09]  /*34f0*/  @!P1 BRA `(.L_x_62) ;  /* 0x0000004400f49947 */ /* 0x00aff20003800000 */
.L_x_155:
[----:B------:R-:W-:Y:S01]  /*3500*/  LEA R4, R10, UR5, 0x4 ;  /* 0x000000050a047c11 */ /* 0x000fe2000f8e20ff */
[----:B------:R-:W-:Y:S01]  /*3510*/  @UP3 ULEA UR6, UR14, UR5, 0x3 ;  /* 0x000000050e063291 */ /* 0x000fe2000f8e18ff */
[----:B------:R-:W-:Y:S01]  /*3520*/  PLOP3.LUT P2, PT, PT, PT, PT, 0x80, 0x8 ;  /* 0x000000000008781c */ /* 0x000fe20003f4f070 */
[----:B------:R-:W-:Y:S01]  /*3530*/  ULEA UR7, UR15, UR5, 0x3 ;  /* 0x000000050f077291 */ /* 0x000fe2000f8e18ff */
[----:B------:R-:W-:Y:S02]  /*3540*/  PRMT R3, RZ, 0x654, R3 ;  /* 0x00000654ff037816 */ /* 0x000fe40000000003 */
[----:B-1----:R-:W1:Y:S01]  /*3550*/  LDS.128 R4, [R4+0x190] ;  /* 0x0001900004047984 */ /* 0x002e620000000c00 */
[----:B------:R-:W-:Y:S02]  /*3560*/  @P0 SHF.L.U32 R2, R8, 0x1f, RZ ;  /* 0x0000001f08020819 */ /* 0x000fe400000006ff */
[----:B------:R-:W-:Y:S01]  /*3570*/  SHF.L.U32 R0, R11, 0x1f, RZ ;  /* 0x0000001f0b007819 */ /* 0x000fe200000006ff */
[----:B------:R-:W-:Y:S01]  /*3580*/  @!PT LDS RZ, [RZ] ;  /* 0x00000000fffff984 */ /* 0x000fe20000000800 */
[----:B------:R-:W-:Y:S01]  /*3590*/  @!PT LDS RZ, [RZ] ;  /* 0x00000000fffff984 */ /* 0x000fe20000000800 */
[----:B------:R-:W-:Y:S01]  /*35a0*/  @!PT LDS RZ, [RZ] ;  /* 0x00000000fffff984 */ /* 0x000fe20000000800 */
[----:B------:R-:W-:Y:S01]  /*35b0*/  @!PT LDS RZ, [RZ] ;  /* 0x00000000fffff984 */ /* 0x000fe20000000800 */
[----:B------:R2:W-:Y:S06]  /*35c0*/  MEMBAR.ALL.CTA ;  /* 0x0000000000007992 */ /* 0x0005ec0000008000 */
[----:B--2---:R-:W2:Y:S02]  /*35d0*/  FENCE.VIEW.ASYNC.S ;  /* 0x00000000000073c6 */ /* 0x004ea40000000000 */
[----:B--2---:R2:W-:Y:S01]  /*35e0*/  SYNCS.ARRIVE.TRANS64.RED.A1T0 RZ, [R3+URZ], RZ ;  /* 0x000000ff03ff79a7 */ /* 0x0045e200081004ff */
[----:B------:R2:W3:Y:S01]  /*35f0*/  @P0 SYNCS.PHASECHK.TRANS64.TRYWAIT P2, [UR6], R2 ;  /* 0x00000002ff0005a7 */ /* 0x0004e20008041106 */
[----:B------:R-:W-:Y:S01]  /*3600*/  ULEA.HI UR6, UR15, UR15, URZ, 0x1 ;  /* 0x0000000f0f067291 */ /* 0x000fe2000f8f08ff */
[----:B-1----:R-:W-:-:S03]  /*3610*/  LOP3.LUT P1, RZ, R6, 0x1, RZ, 0xc0, !PT ;  /* 0x0000000106ff7812 */ /* 0x002fc6000782c0ff */
[----:B------:R-:W-:Y:S02]  /*3620*/  USHF.L.U32 UR8, UR6, 0x5, URZ ;  /* 0x0000000506087899 */ /* 0x000fe400080006ff */
[----:B------:R-:W-:Y:S02]  /*3630*/  ULOP3.LUT UR6, UR6, 0xffe, URZ, 0xc0, !UPT ;  /* 0x00000ffe06067892 */ /* 0x000fe4000f8ec0ff */
[----:B------:R-:W-:Y:S02]  /*3640*/  ULOP3.LUT UR8, UR8, 0xffffffc0, URZ, 0xc0, !UPT ;  /* 0xffffffc008087892 */ /* 0x000fe4000f8ec0ff */
[----:B------:R-:W-:Y:S02]  /*3650*/  UIADD3 UR6, UPT, UPT, -UR6, UR15, URZ ;  /* 0x0000000f06067290 */ /* 0x000fe4000fffe1ff */
[----:B------:R-:W-:Y:S01]  /*3660*/  UIADD3 UR8, UPT, UPT, UR16, UR8, URZ ;  /* 0x0000000810087290 */ /* 0x000fe2000fffe0ff */
[----:B------:R-:W1:Y:S03]  /*3670*/  SYNCS.PHASECHK.TRANS64.TRYWAIT P0, [UR7+0x140], R0 ;  /* 0x00014000ff0075a7 */ /* 0x000e660008001107 */
[----:B------:R-:W-:Y:S01]  /*3680*/  ULEA UR8, UR6, UR8, 0x14 ;  /* 0x0000000806087291 */ /* 0x000fe2000f8ea0ff */
[----:B-123--:R-:W-:Y:S11]  /*3690*/  @!P0 BRA `(.L_x_63) ;  /* 0x0000004400a08947 */ /* 0x00eff60003800000 */
.L_x_157:
[----:B------:R-:W-:Y:S01]  /*36a0*/  IADD3 R10, PT, PT, R10, 0x1, RZ ;  /* 0x000000010a0a7810 */ /* 0x000fe20007ffe0ff */
[----:B------:R-:W-:Y:S06]  /*36b0*/  BRA.U !UP3, `(.L_x_64) ;  /* 0x000000010bc07547 */ /* 0x000fec000b800000 */
[----:B------:R-:W-:Y:S01]  /*36c0*/  UPLOP3.LUT UP4, UPT, UPT, UPT, UPT, 0x40, 0x4 ;  /* 0x000000000004789c */ /* 0x000fe20003f8e870 */
[----:B------:R-:W-:Y:S01]  /*36d0*/  UMOV UR13, UR9 ;  /* 0x00000009000d7c82 */ /* 0x000fe20008000000 */
[----:B------:R-:W-:Y:S01]  /*36e0*/  UMOV UR12, UR4 ;  /* 0x00000004000c7c82 */ /* 0x000fe20008000000 */
[----:B------:R-:W-:-:S08]  /*36f0*/  UMOV UR17, UR14 ;  /* 0x0000000e00117c82 */ /* 0x000fd00008000000 */
.L_x_67:
[----:B------:R-:W-:Y:S02]  /*3700*/  UIADD3 UR13, UPT, UPT, UR13, 0x1, URZ ;  /* 0x000000010d0d7890 */ /* 0x000fe4000fffe0ff */
[----:B--2---:R-:W-:Y:S02]  /*3710*/  ULEA UR6, UR17, UR5, 0x3 ;  /* 0x0000000511067291 */ /* 0x004fe4000f8e18ff */
[----:B------:R-:W-:Y:S01]  /*3720*/  UISETP.NE.AND UP0, UPT, UR13, URZ, UPT ;  /* 0x000000ff0d00728c */ /* 0x000fe2000bf05270 */
[----:B---3--:R-:W-:Y:S10]  /*3730*/  @P2 BRA `(.L_x_65) ;  /* 0x00000000000c2947 */ /* 0x008ff40003800000 */
[----:B-1----:R-:W-:Y:S04]  /*3740*/  SHF.L.U32 R3, R8, 0x1f, RZ ;  /* 0x0000001f08037819 */ /* 0x002fe800000006ff */
[----:B------:R-:W1:Y:S02]  /*3750*/  SYNCS.PHASECHK.TRANS64.TRYWAIT P0, [UR6], R3 ;  /* 0x00000003ff0075a7 */ /* 0x000e640008001106 */
[----:B-1----:R-:W-:Y:S05]  /*3760*/  @!P0 BRA `(.L_x_66) ;  /* 0x0000004400848947 */ /* 0x002fea0003800000 */
.L_x_65:
[----:B------:R-:W-:Y:S01]  /*3770*/  UISETP.NE.AND UP1, UPT, UR12, 0x1, UPT ;  /* 0x000000010c00788c */ /* 0x000fe2000bf25270 */
[----:B------:R-:W-:Y:S01]  /*3780*/  PLOP3.LUT P2, PT, PT, PT, PT, 0x80, 0x8 ;  /* 0x000000000008781c */ /* 0x000fe20003f4f070 */
[----:B------:R-:W-:Y:S02]  /*3790*/  UIADD3 UR14, UPT, UPT, UR17, 0x1, URZ ;  /* 0x00000001110e7890 */ /* 0x000fe4000fffe0ff */
[----:B------:R-:W-:Y:S02]  /*37a0*/  ULEA UR28, UR17, UR11, 0x9 ;  /* 0x0000000b111c7291 */ /* 0x000fe4000f8e48ff */
[----:B------:R-:W-:Y:S01]  /*37b0*/  UISETP.NE.AND UP2, UPT, UR14, 0xc, UPT ;  /* 0x0000000c0e00788c */ /* 0x000fe2000bf45270 */
[----:B------:R-:W-:Y:S01]  /*37c0*/  PLOP3.LUT P0, PT, PT, PT, UP1, 0x80, 0x8 ;  /* 0x000000000008781c */ /* 0x000fe20003f0f018 */
[----:B------:R-:W-:Y:S02]  /*37d0*/  UIADD3 UR40, UPT, UPT, UR28, 0x2, URZ ;  /* 0x000000021c287890 */ /* 0x000fe4000fffe0ff */
[----:B------:R-:W-:Y:S02]  /*37e0*/  USEL UR27, URZ, 0x1, UP2 ;  /* 0x00000001ff1b7887 */ /* 0x000fe40009000000 */
[----:B------:R-:W-:Y:S02]  /*37f0*/  USEL UR14, UR14, URZ, UP2 ;  /* 0x000000ff0e0e7287 */ /* 0x000fe40009000000 */
[----:B------:R-:W-:Y:S02]  /*3800*/  UIADD3 UR36, UPT, UPT, UR28, 0x4, URZ ;  /* 0x000000041c247890 */ /* 0x000fe4000fffe0ff */
[----:B------:R-:W-:Y:S01]  /*3810*/  @UP1 ULEA UR26, UR14, UR5, 0x3 ;  /* 0x000000050e1a1291 */ /* 0x000fe2000f8e18ff */
[----:B------:R-:W-:Y:S01]  /*3820*/  LOP3.LUT R8, R8, UR27, RZ, 0x3c, !PT ;  /* 0x0000001b08087c12 */ /* 0x000fe2000f8e3cff */
[----:B------:R-:W-:Y:S02]  /*3830*/  UIADD3 UR32, UPT, UPT, UR28, 0x6, URZ ;  /* 0x000000061c207890 */ /* 0x000fe4000fffe0ff */
[----:B------:R-:W-:Y:S01]  /*3840*/  UIADD3 UR6, UPT, UPT, UR6, 0x60, URZ ;  /* 0x0000006006067890 */ /* 0x000fe2000fffe0ff */
[----:B-1----:R-:W-:Y:S01]  /*3850*/  @P0 SHF.L.U32 R0, R8, 0x1f, RZ ;  /* 0x0000001f08000819 */ /* 0x002fe200000006ff */
[----:B------:R-:W-:Y:S01]  /*3860*/  UIADD3 UR12, UPT, UPT, UR12, -0x1, URZ ;  /* 0xffffffff0c0c7890 */ /* 0x000fe2000fffe0ff */
[----:B------:R-:W-:Y:S02]  /*3870*/  UMOV UR29, 0x40004040 ;  /* 0x40004040001d7882 */ /* 0x000fe40000000000 */
[----:B------:R2:W3:Y:S01]  /*3880*/  @P0 SYNCS.PHASECHK.TRANS64.TRYWAIT P2, [UR26], R0 ;  /* 0x00000000ff0005a7 */ /* 0x0004e2000804111a */
[----:B------:R-:W-:Y:S01]  /*3890*/  ULEA UR26, UR17, UR10, 0x9 ;  /* 0x0000000a111a7291 */ /* 0x000fe2000f8e48ff */
[----:B------:R-:W-:Y:S01]  /*38a0*/  UMOV UR27, 0x40004040 ;  /* 0x40004040001b7882 */ /* 0x000fe20000000000 */
[----:B------:R-:W-:Y:S02]  /*38b0*/  UMOV UR41, 0x40004040 ;  /* 0x4000404000297882 */ /* 0x000fe40000000000 */
[----:B------:R-:W-:Y:S02]  /*38c0*/  UIADD3 UR38, UPT, UPT, UR26, 0x2, URZ ;  /* 0x000000021a267890 */ /* 0x000fe4000fffe0ff */
[----:B------:R-:W-:Y:S02]  /*38d0*/  UIADD3 UR34, UPT, UPT, UR26, 0x4, URZ ;  /* 0x000000041a227890 */ /* 0x000fe4000fffe0ff */
[----:B------:R-:W-:Y:S01]  /*38e0*/  UIADD3 UR30, UPT, UPT, UR26, 0x6, URZ ;  /* 0x000000061a1e7890 */ /* 0x000fe2000fffe0ff */
[----:B------:R2:W-:Y:S01]  /*38f0*/  UTCHMMA gdesc[UR26], gdesc[UR28], tmem[UR8], tmem[UR24], idesc[UR25], UP4 ;  /* 0x00ff181c1a0075ea */ /* 0x0005e2000a000008 */
[----:B------:R-:W-:Y:S01]  /*3900*/  UPLOP3.LUT UP4, UPT, UPT, UPT, UPT, 0x80, 0x8 ;  /* 0x000000000008789c */ /* 0x000fe20003f8f070 */
[----:B------:R-:W-:Y:S01]  /*3910*/  UMOV UR39, 0x40004040 ;  /* 0x4000404000277882 */ /* 0x000fe20000000000 */
[----:B------:R-:W-:Y:S01]  /*3920*/  UMOV UR37, 0x40004040 ;  /* 0x4000404000257882 */ /* 0x000fe20000000000 */
[----:B------:R2:W-:Y:S01]  /*3930*/  UTCHMMA gdesc[UR38], gdesc[UR40], tmem[UR8], tmem[UR22], idesc[UR23], UPT ;  /* 0x00ff1628260075ea */ /* 0x0005e2000b800008 */
[----:B------:R-:W-:Y:S01]  /*3940*/  UMOV UR35, 0x40004040 ;  /* 0x4000404000237882 */ /* 0x000fe20000000000 */
[----:B------:R-:W-:Y:S01]  /*3950*/  UMOV UR33, 0x40004040 ;  /* 0x4000404000217882 */ /* 0x000fe20000000000 */
[----:B------:R-:W-:Y:S01]  /*3960*/  UMOV UR31, 0x40004040 ;  /* 0x40004040001f7882 */ /* 0x000fe20000000000 */
[----:B------:R2:W-:Y:S01]  /*3970*/  UTCHMMA gdesc[UR34], gdesc[UR36], tmem[UR8], tmem[UR20], idesc[UR21], UPT ;  /* 0x00ff1424220075ea */ /* 0x0005e2000b800008 */
[----:B------:R2:W-:Y:S01]  /*3980*/  UTCHMMA gdesc[UR30], gdesc[UR32], tmem[UR8], tmem[UR18], idesc[UR19], UPT ;  /* 0x00ff12201e0075ea */ /* 0x0005e2000b800008 */
[----:B------:R2:W-:Y:S01]  /*3990*/  UTCBAR [UR6], URZ ;  /* 0x000000ff060073e9 */ /* 0x0005e200080000ff */
[----:B------:R-:W-:Y:S01]  /*39a0*/  UMOV UR17, UR14 ;  /* 0x0000000e00117c82 */ /* 0x000fe20008000000 */
[----:B------:R-:W-:Y:S05]  /*39b0*/  BRA.U UP0, `(.L_x_67) ;  /* 0xfffffffd00507547 */ /* 0x000fea000b83ffff */
.L_x_64:
[----:B------:R-:W-:Y:S01]  /*39c0*/  UIADD3 UR15, UPT, UPT, UR15, 0x1, URZ ;  /* 0x000000010f0f7890 */ /* 0x000fe2000fffe0ff */
[C---:B------:R-:W-:Y:S01]  /*39d0*/  ISETP.NE.AND P0, PT, R10.reuse, 0x2, PT ;  /* 0x000000020a00780c */ /* 0x040fe20003f05270 */
[----:B------:R-:W-:Y:S02]  /*39e0*/  UIADD3 UR7, UPT, UPT, UR7, 0x120, URZ ;  /* 0x0000012007077890 */ /* 0x000fe4000fffe0ff */
[----:B------:R-:W-:Y:S01]  /*39f0*/  UISETP.NE.AND UP0, UPT, UR15, 0x4, UPT ;  /* 0x000000040f00788c */ /* 0x000fe2000bf05270 */
[----:B-12---:R-:W-:Y:S02]  /*3a00*/  SEL R0, RZ, 0x1, P0 ;  /* 0x00000001ff007807 */ /* 0x006fe40000000000 */
[----:B------:R-:W-:Y:S01]  /*3a10*/  SEL R10, R10, RZ, P0 ;  /* 0x000000ff0a0a7207 */ /* 0x000fe20000000000 */
[----:B------:R-:W-:Y:S01]  /*3a20*/  USEL UR6, URZ, 0x1, UP0 ;  /* 0x00000001ff067887 */ /* 0x000fe20008000000 */
[----:B------:R-:W-:Y:S01]  /*3a30*/  LOP3.LUT R9, R9, R0, RZ, 0x3c, !PT ;  /* 0x0000000009097212 */ /* 0x000fe200078e3cff */
[----:B------:R-:W-:Y:S01]  /*3a40*/  USEL UR15, UR15, URZ, UP0 ;  /* 0x000000ff0f0f7287 */ /* 0x000fe20008000000 */
[----:B------:R1:W-:Y:S03]  /*3a50*/  UTCBAR [UR7], URZ ;  /* 0x000000ff070073e9 */ /* 0x0003e600080000ff */
[----:B------:R-:W-:Y:S01]  /*3a60*/  LOP3.LUT R11, R11, UR6, RZ, 0x3c, !PT ;  /* 0x000000060b0b7c12 */ /* 0x000fe2000f8e3cff */
[----:B------:R-:W-:Y:S07]  /*3a70*/  @P1 BRA `(.L_x_68) ;  /* 0xfffffff800881947 */ /* 0x000fee000383ffff */
[----:B------:R-:W2:Y:S01]  /*3a80*/  S2UR UR4, SR_CgaCtaId ;  /* 0x00000000000479c3 */ /* 0x000ea20000008800 */
[----:B------:R-:W-:Y:S01]  /*3a90*/  ELECT P0, URZ, PT ;  /* 0x0000000000ff782f */ /* 0x000fe20003800000 */
[----:B------:R-:W-:Y:S01]  /*3aa0*/  IMAD.MOV.U32 R0, RZ, RZ, 0x1 ;  /* 0x00000001ff007424 */ /* 0x000fe200078e00ff */
[----:B------:R-:W-:Y:S01]  /*3ab0*/  UIADD3 UR5, UPT, UPT, UR5, 0x140, URZ ;  /* 0x0000014005057890 */ /* 0x000fe2000fffe0ff */
[----:B------:R-:W-:Y:S01]  /*3ac0*/  SHF.L.U32 R3, R11, 0x1f, RZ ;  /* 0x0000001f0b037819 */ /* 0x000fe200000006ff */
[----:B------:R-:W-:-:S03]  /*3ad0*/  UMOV UR6, 0x40 ;  /* 0x0000004000067882 */ /* 0x000fc60000000000 */
[----:B------:R-:W-:Y:S01]  /*3ae0*/  UVIRTCOUNT.DEALLOC.SMPOOL 0x80 ;  /* 0x000000800000784c */ /* 0x000fe20000000000 */
[----:B--2---:R-:W-:Y:S02]  /*3af0*/  ULEA UR4, UR4, UR6, 0x18 ;  /* 0x0000000604047291 */ /* 0x004fe4000f8ec0ff */
[----:B------:R-:W-:-:S07]  /*3b00*/  ULEA UR6, UR15, UR5, 0x3 ;  /* 0x000000050f067291 */ /* 0x000fce000f8e18ff */
[----:B------:R2:W-:Y:S02]  /*3b10*/  @P0 STS.U8 [UR4+0x1c], R0 ;  /* 0x00001c00ff000988 */ /* 0x0005e40008000004 */
[----:B------:R-:W4:Y:S02]  /*3b20*/  SYNCS.PHASECHK.TRANS64.TRYWAIT P0, [UR6], R3 ;  /* 0x00000003ff0075a7 */ /* 0x000f240008001106 */
[----:B--2-4-:R-:W-:Y:S05]  /*3b30*/  @!P0 BRA `(.L_x_69) ;  /* 0x0000004000a88947 */ /* 0x014fea0003800000 */
.L_x_160:
[----:B-1----:R-:W-:-:S04]  /*3b40*/  UIADD3 UR7, UPT, UPT, UR15, 0x1, URZ ;  /* 0x000000010f077890 */ /* 0x002fc8000fffe0ff */
[----:B------:R-:W-:-:S04]  /*3b50*/  UISETP.NE.AND UP0, UPT, UR7, 0x4, UPT ;  /* 0x000000040700788c */ /* 0x000fc8000bf05270 */
[----:B------:R-:W-:Y:S02]  /*3b60*/  USEL UR8, URZ, 0x1, UP0 ;  /* 0x00000001ff087887 */ /* 0x000fe40008000000 */
[----:B------:R-:W-:-:S04]  /*3b70*/  USEL UR7, UR7, URZ, UP0 ;  /* 0x000000ff07077287 */ /* 0x000fc80008000000 */
[----:B------:R-:W-:Y:S01]  /*3b80*/  ULEA UR6, UR7, UR5, 0x3 ;  /* 0x0000000507067291 */ /* 0x000fe2000f8e18ff */
[----:B------:R-:W-:-:S04]  /*3b90*/  LOP3.LUT R2, R11, UR8, RZ, 0x3c, !PT ;  /* 0x000000080b027c12 */ /* 0x000fc8000f8e3cff */
[----:B--2---:R-:W-:-:S04]  /*3ba0*/  SHF.L.U32 R3, R2, 0x1f, RZ ;  /* 0x0000001f02037819 */ /* 0x004fc800000006ff */
[----:B------:R-:W1:Y:S02]  /*3bb0*/  SYNCS.PHASECHK.TRANS64.TRYWAIT P0, [UR6], R3 ;  /* 0x00000003ff0075a7 */ /* 0x000e640008001106 */
[----:B-1----:R-:W-:Y:S05]  /*3bc0*/  @!P0 BRA `(.L_x_70) ;  /* 0x00000040009c8947 */ /* 0x002fea0003800000 */
.L_x_162:
        /* <DEDUP_REMOVED lines=9> */
.L_x_164:
[----:B------:R-:W-:-:S04]  /*3c60*/  UIADD3 UR7, UPT, UPT, UR7, 0x1, URZ ;  /* 0x0000000107077890 */ /* 0x000fc8000fffe0ff */
[----:B------:R-:W-:-:S04]  /*3c70*/  UISETP.NE.AND UP0, UPT, UR7, 0x4, UPT ;  /* 0x000000040700788c */ /* 0x000fc8000bf05270 */
[----:B------:R-:W-:Y:S02]  /*3c80*/  USEL UR6, URZ, 0x1, UP0 ;  /* 0x00000001ff067887 */ /* 0x000fe40008000000 */
[----:B------:R-:W-:-:S04]  /*3c90*/  USEL UR7, UR7, URZ, UP0 ;  /* 0x000000ff07077287 */ /* 0x000fc80008000000 */
[----:B------:R-:W-:Y:S01]  /*3ca0*/  ULEA UR7, UR7, UR5, 0x3 ;  /* 0x0000000507077291 */ /* 0x000fe2000f8e18ff */
[----:B-1----:R-:W-:-:S04]  /*3cb0*/  LOP3.LUT R3, R2, UR6, RZ, 0x3c, !PT ;  /* 0x0000000602037c12 */ /* 0x002fc8000f8e3cff */
[----:B------:R-:W-:-:S04]  /*3cc0*/  SHF.L.U32 R3, R3, 0x1f, RZ ;  /* 0x0000001f03037819 */ /* 0x000fc800000006ff */
[----:B------:R-:W1:Y:S02]  /*3cd0*/  SYNCS.PHASECHK.TRANS64.TRYWAIT P0, [UR7], R3 ;  /* 0x00000003ff0075a7 */ /* 0x000e640008001107 */
[----:B-1----:R-:W-:Y:S05]  /*3ce0*/  @!P0 BRA `(.L_x_72) ;  /* 0x0000004000848947 */ /* 0x002fea0003800000 */
.L_x_166:
[----:B------:R-:W-:Y:S01]  /*3cf0*/  NOP ;  /* 0x0000000000007918 */ /* 0x000fe20000000000 */
[----:B-1----:R-:W1:Y:S01]  /*3d00*/  LDS R0, [UR4+0x14] ;  /* 0x00001404ff007984 */ /* 0x002e620008000800 */
[----:B------:R-:W-:Y:S01]  /*3d10*/  ULOP3.LUT UR6, UR16, 0xffff, URZ, 0xc0, !UPT ;  /* 0x0000ffff10067892 */ /* 0x000fe2000f8ec0ff */
[----:B------:R-:W-:Y:S01]  /*3d20*/  UMOV UR8, 0xffff ;  /* 0x0000ffff00087882 */ /* 0x000fe20000000000 */
[----:B------:R-:W-:Y:S02]  /*3d30*/  UMOV UR5, 0x1 ;  /* 0x0000000100057882 */ /* 0x000fe40000000000 */
[----:B------:R-:W-:-:S04]  /*3d40*/  USHF.R.U32.HI UR6, URZ, 0x5, UR6 ;  /* 0x00000005ff067899 */ /* 0x000fc80008011606 */
[----:B------:R-:W-:Y:S02]  /*3d50*/  USHF.L.U32 UR8, UR8, UR6, URZ ;  /* 0x0000000608087299 */ /* 0x000fe400080006ff */
[----:B------:R-:W-:-:S04]  /*3d60*/  USHF.L.U32 UR5, UR5, UR6, URZ ;  /* 0x0000000605057299 */ /* 0x000fc800080006ff */
[----:B-1----:R-:W-:-:S04]  /*3d70*/  LOP3.LUT R0, R0, UR8, RZ, 0xc0, !PT ;  /* 0x0000000800007c12 */ /* 0x002fc8000f8ec0ff */
[----:B------:R-:W-:-:S13]  /*3d80*/  ISETP.NE.AND P0, PT, R0, UR8, PT ;  /* 0x0000000800007c0c */ /* 0x000fda000bf05270 */
[----:B------:R-:W-:Y:S05]  /*3d90*/  @P0 BRA `(.L_x_73) ;  /* 0x0000000000580947 */ /* 0x000fea0003800000 */
[----:B------:R-:W1:Y:S02]  /*3da0*/  LDS R0, [UR4+0x18] ;  /* 0x00001804ff007984 */ /* 0x000e640008000800 */
[----:B-1----:R-:W-:-:S04]  /*3db0*/  LOP3.LUT R0, R0, UR5, RZ, 0xc0, !PT ;  /* 0x0000000500007c12 */ /* 0x002fc8000f8ec0ff */
[----:B------:R-:W-:-:S13]  /*3dc0*/  ISETP.NE.AND P0, PT, R0, UR5, PT ;  /* 0x0000000500007c0c */ /* 0x000fda000bf05270 */
[----:B------:R-:W-:Y:S05]  /*3dd0*/  @P0 BRA `(.L_x_74) ;  /* 0x00000000003c0947 */ /* 0x000fea0003800000 */
[----:B------:R-:W1:Y:S01]  /*3de0*/  S2R R2, SR_LANEID ;  /* 0x0000000000027919 */ /* 0x000e620000000000 */
[----:B------:R-:W-:Y:S01]  /*3df0*/  ULOP3.LUT UR8, URZ, UR8, URZ, 0x33, !UPT ;  /* 0x00000008ff087292 */ /* 0x000fe2000f8e33ff */
[----:B------:R-:W-:Y:S01]  /*3e00*/  LOP3.LUT R4, RZ, UR5, RZ, 0x33, !PT ;  /* 0x00000005ff047c12 */ /* 0x000fe2000f8e33ff */
[----:B------:R-:W-:Y:S02]  /*3e10*/  VOTEU.ANY UR7, UPT, PT ;  /* 0x0000000000077886 */ /* 0x000fe400038e0100 */
[----:B------:R-:W-:Y:S01]  /*3e20*/  UFLO.U32 UR7, UR7 ;  /* 0x00000007000772bd */ /* 0x000fe200080e0000 */
[----:B------:R-:W2:Y:S01]  /*3e30*/  REDUX UR5, R4 ;  /* 0x00000000040573c4 */ /* 0x000ea20000000000 */
[----:B------:R-:W-:-:S06]  /*3e40*/  IMAD.U32 R0, RZ, RZ, UR8 ;  /* 0x00000008ff007e24 */ /* 0x000fcc000f8e00ff */
[----:B------:R4:W-:Y:S01]  /*3e50*/  UTCATOMSWS.AND URZ, UR8 ;  /* 0x0000000800ff79e3 */ /* 0x0009e20008000000 */
[----:B------:R-:W3:Y:S01]  /*3e60*/  REDUX UR6, R0 ;  /* 0x00000000000673c4 */ /* 0x000ee20000000000 */
[----:B-1----:R-:W-:Y:S01]  /*3e70*/  ISETP.EQ.U32.AND P0, PT, R2, UR7, PT ;  /* 0x0000000702007c0c */ /* 0x002fe2000bf02070 */
[----:B--2---:R-:W-:Y:S01]  /*3e80*/  IMAD.U32 R2, RZ, RZ, UR5 ;  /* 0x00000005ff027e24 */ /* 0x004fe2000f8e00ff */
[----:B---3--:R-:W-:-:S11]  /*3e90*/  MOV R3, UR6 ;  /* 0x0000000600037c02 */ /* 0x008fd60008000f00 */
[----:B------:R4:W-:Y:S04]  /*3ea0*/  @P0 ATOMS.AND RZ, [UR4+0x14], R3 ;  /* 0x00001403ffff098c */ /* 0x0009e8000a800004 */
[----:B------:R4:W-:Y:S01]  /*3eb0*/  @P0 ATOMS.AND RZ, [UR4+0x18], R2 ;  /* 0x00001802ffff098c */ /* 0x0009e2000a800004 */
[----:B------:R-:W-:Y:S05]  /*3ec0*/  BRA `(.L_x_75) ;  /* 0x0000000000147947 */ /* 0x000fea0003800000 */
.L_x_74:
[----:B------:R-:W-:Y:S02]  /*3ed0*/  MOV R2, 0x3ef0 ;  /* 0x00003ef000027802 */ /* 0x000fe40000000f00 */
[----:B---3-5:R-:W-:Y:S05]  /*3ee0*/  CALL.REL.NOINC `($__internal_0_$__cuda_sm10x_tcgen05_guardrail_trap_col_being_dealloced_not_returned_by_alloc) ;  /* 0x0000004000f87944 */ /* 0x028fea0003c00000 */
[----:B------:R-:W-:Y:S05]  /*3ef0*/  BRA `(.L_x_75) ;  /* 0x0000000000087947 */ /* 0x000fea0003800000 */
.L_x_73:
[----:B------:R-:W-:Y:S02]  /*3f00*/  MOV R2, 0x3f20 ;  /* 0x00003f2000027802 */ /* 0x000fe40000000f00 */
[----:B---3-5:R-:W-:Y:S05]  /*3f10*/  CALL.REL.NOINC `($__internal_2_$__cuda_sm10x_tcgen05_guardrail_trap_unallocated_columns_being_dealloced) ;  /* 0x0000004400047944 */ /* 0x028fea0003c00000 */
.L_x_75:
[----:B------:R-:W-:Y:S01]  /*3f20*/  NOP ;  /* 0x0000000000007918 */ /* 0x000fe20000000000 */
[----:B----4-:R-:W-:Y:S05]  /*3f30*/  EXIT ;  /* 0x000000000000794d */ /* 0x010fea0003800000 */
.L_x_57:
[----:B------:R-:W-:-:S09]  /*3f40*/  UISETP.NE.OR UP2, UPT, UR8, 0x3, !UP2 ;  /* 0x000000030800788c */ /* 0x000fd2000d745670 */
[----:B------:R-:W-:Y:S05]  /*3f50*/  BRA.U UP2, `(.L_x_76) ;  /* 0x0000000d02b07547 */ /* 0x000fea000b800000 */
[----:B------:R-:W1:Y:S01]  /*3f60*/  LDC R0, c[0x0][0xb30] ;  /* 0x0002cc00ff007b82 */ /* 0x000e620000000800 */
[----:B------:R-:W2:Y:S01]  /*3f70*/  LDCU.64 UR8, c[0x0][0x888] ;  /* 0x00011100ff0877ac */ /* 0x000ea20008000a00 */
[----:B------:R-:W-:Y:S02]  /*3f80*/  HFMA2 R25, -RZ, RZ, 0, 0 ;  /* 0x00000000ff197431 */ /* 0x000fe400000001ff */
[----:B------:R-:W-:Y:S01]  /*3f90*/  IMAD.MOV.U32 R34, RZ, RZ, 0x1 ;  /* 0x00000001ff227424 */ /* 0x000fe200078e00ff */
[----:B------:R-:W-:Y:S01]  /*3fa0*/  MOV R23, 0x2000 ;  /* 0x0000200000177802 */ /* 0x000fe20000000f00 */
[----:B------:R-:W4:Y:S01]  /*3fb0*/  LDCU.64 UR4, c[0x0][0x890] ;  /* 0x00011200ff0477ac */ /* 0x000f220008000a00 */
[----:B------:R-:W-:Y:S01]  /*3fc0*/  IMAD.MOV.U32 R27, RZ, RZ, RZ ;  /* 0x000000ffff1b7224 */ /* 0x000fe200078e00ff */
[----:B------:R-:W3:Y:S01]  /*3fd0*/  LDC R19, c[0x0][0x370] ;  /* 0x0000dc00ff137b82 */ /* 0x000ee20000000800 */
[----:B------:R-:W-:Y:S01]  /*3fe0*/  UMOV UR7, 0x400 ;  /* 0x0000040000077882 */ /* 0x000fe20000000000 */
[----:B------:R-:W-:-:S02]  /*3ff0*/  UPLOP3.LUT UP1, UPT, UPT, UPT, UPT, 0x40, 0x4 ;  /* 0x000000000004789c */ /* 0x000fc40003f2e870 */
[----:B------:R-:W-:Y:S01]  /*4000*/  ULEA UR7, UR37, UR7, 0x18 ;  /* 0x0000000725077291 */ /* 0x000fe2000f8ec0ff */
[----:B------:R-:W-:-:S03]  /*4010*/  UMOV UR13, URZ ;  /* 0x000000ff000d7c82 */ /* 0x000fc60008000000 */
[----:B------:R-:W3:Y:S01]  /*4020*/  LDC R2, c[0x0][0xb0c] ;  /* 0x0002c300ff027b82 */ /* 0x000ee20000000800 */
[----:B--2---:R-:W-:Y:S02]  /*4030*/  UISETP.NE.U32.AND UP3, UPT, UR8, URZ, UPT ;  /* 0x000000ff0800728c */ /* 0x004fe4000bf65070 */
[----:B----4-:R-:W-:-:S05]  /*4040*/  UISETP.NE.U32.AND UP4, UPT, UR4, URZ, UPT ;  /* 0x000000ff0400728c */ /* 0x010fca000bf85070 */
[----:B------:R-:W2:Y:S01]  /*4050*/  LDC R18, c[0x0][0xb20] ;  /* 0x0002c800ff127b82 */ /* 0x000ea20000000800 */
[----:B-1----:R-:W-:Y:S01]  /*4060*/  ISETP.NE.AND P1, PT, R0, 0x1, PT ;  /* 0x000000010000780c */ /* 0x002fe20003f25270 */
[----:B------:R-:W-:Y:S02]  /*4070*/  UISETP.NE.AND.EX UP3, UPT, UR9, URZ, UPT, UP3 ;  /* 0x000000ff0900728c */ /* 0x000fe4000bf65330 */
[----:B------:R-:W-:-:S04]  /*4080*/  UISETP.NE.AND.EX UP4, UPT, UR5, URZ, UPT, UP4 ;  /* 0x000000ff0500728c */ /* 0x000fc8000bf85340 */
[----:B-----5:R-:W1:Y:S08]  /*4090*/  LDC.64 R32, c[0x0][0x348] ;  /* 0x0000d200ff207b82 */ /* 0x020e700000000a00 */
[----:B------:R-:W4:Y:S08]  /*40a0*/  LDC.64 R16, c[0x0][0xb10] ;  /* 0x0002c400ff107b82 */ /* 0x000f300000000a00 */
[----:B------:R-:W1:Y:S08]  /*40b0*/  LDC.64 R6, c[0x0][0xb18] ;  /* 0x0002c600ff067b82 */ /* 0x000e700000000a00 */
[----:B------:R-:W1:Y:S08]  /*40c0*/  LDC.64 R4, c[0x0][0xb28] ;  /* 0x0002ca00ff047b82 */ /* 0x000e700000000a00 */
[----:B--23--:R-:W1:Y:S02]  /*40d0*/  LDC R22, c[0x0][0x374] ;  /* 0x0000dd00ff167b82 */ /* 0x00ce640000000800 */
.L_x_85:
[----:B------:R-:W-:Y:S02]  /*40e0*/  LEA R0, R27, UR7, 0x3 ;  /* 0x000000071b007c11 */ /* 0x000fe4000f8e18ff */
[----:B------:R-:W-:Y:S02]  /*40f0*/  SHF.L.U32 R3, R25, 0x1f, RZ ;  /* 0x0000001f19037819 */ /* 0x000fe400000006ff */
[----:B------:R-:W-:Y:S02]  /*4100*/  LEA R28, R27, UR7, 0x4 ;  /* 0x000000071b1c7c11 */ /* 0x000fe4000f8e20ff */
[----:B--2---:R-:W2:Y:S02]  /*4110*/  SYNCS.PHASECHK.TRANS64.TRYWAIT P0, [R0+URZ+0x100], R3 ;  /* 0x00010003000075a7 */ /* 0x004ea400080011ff */
[----:B--2---:R-:W-:Y:S05]  /*4120*/  @!P0 BRA `(.L_x_77) ;  /* 0x0000003c008c8947 */ /* 0x004fea0003800000 */
.L_x_167:
[----:B------:R-:W-:Y:S01]  /*4130*/  ISETP.GE.AND P0, PT, R26, 0x1, PT ;  /* 0x000000011a00780c */ /* 0x000fe20003f06270 */
[----:B------:R-:W3:Y:S01]  /*4140*/  LDS.128 R28, [R28+0x190] ;  /* 0x000190001c1c7984 */ /* 0x000ee20000000c00 */
[----:B--2---:R-:W-:Y:S01]  /*4150*/  VIADD R0, R0, 0x110 ;  /* 0x0000011000007836 */ /* 0x004fe20000000000 */
[----:B------:R-:W-:Y:S01]  /*4160*/  @!PT LDS RZ, [RZ] ;  /* 0x00000000fffff984 */ /* 0x000fe20000000800 */
[----:B------:R-:W-:Y:S01]  /*4170*/  @!PT LDS RZ, [RZ] ;  /* 0x00000000fffff984 */ /* 0x000fe20000000800 */
[----:B------:R-:W-:Y:S01]  /*4180*/  @!PT LDS RZ, [RZ] ;  /* 0x00000000fffff984 */ /* 0x000fe20000000800 */
[----:B------:R-:W-:Y:S01]  /*4190*/  @!PT LDS RZ, [RZ] ;  /* 0x00000000fffff984 */ /* 0x000fe20000000800 */
[----:B------:R2:W-:Y:S06]  /*41a0*/  MEMBAR.ALL.CTA ;  /* 0x0000000000007992 */ /* 0x0005ec0000008000 */
[----:B--2---:R-:W2:Y:S01]  /*41b0*/  FENCE.VIEW.ASYNC.S ;  /* 0x00000000000073c6 */ /* 0x004ea20000000000 */
[----:B------:R-:W-:Y:S04]  /*41c0*/  PRMT R0, RZ, 0x654, R0 ;  /* 0x00000654ff007816 */ /* 0x000fe80000000000 */
[----:B--2---:R2:W-:Y:S01]  /*41d0*/  SYNCS.ARRIVE.TRANS64.RED.A1T0 RZ, [R0+URZ], RZ ;  /* 0x000000ff00ff79a7 */ /* 0x0045e200081004ff */
[----:B---3--:R-:W-:Y:S11]  /*41e0*/  LOP3.LUT P3, RZ, R30, 0x1, RZ, 0xc0, !PT ;  /* 0x000000011eff7812 */ /* 0x008ff6000786c0ff */
[----:B------:R-:W-:Y:S02]  /*41f0*/  @!UPT UIADD3 URZ, UPT, UPT, URZ, URZ, URZ ;  /* 0x000000fffffff290 */ /* 0x000fe4000fffe0ff */
[----:B------:R-:W-:Y:S02]  /*4200*/  @P3 MOV R13, R28 ;  /* 0x0000001c000d3202 */ /* 0x000fe40000000f00 */
[----:B------:R-:W-:Y:S01]  /*4210*/  @P3 LOP3.LUT R8, R29, 0xffff, RZ, 0xc0, !PT ;  /* 0x0000ffff1d083812 */ /* 0x000fe200078ec0ff */
[----:B--2---:R-:W-:Y:S06]  /*4220*/  @!P0 BRA `(.L_x_78) ;  /* 0x0000000000a48947 */ /* 0x004fec0003800000 */
[----:B-1----:R-:W-:Y:S01]  /*4230*/  IMAD.HI.U32 R37, R22, R7, RZ ;  /* 0x0000000716257227 */ /* 0x002fe200078e00ff */
[----:B------:R-:W-:Y:S02]  /*4240*/  ISETP.NE.AND P0, PT, R6, 0x1, PT ;  /* 0x000000010600780c */ /* 0x000fe40003f05270 */
[----:B------:R-:W-:Y:S01]  /*4250*/  ISETP.NE.AND P2, PT, R26, 0x1, PT ;  /* 0x000000011a00780c */ /* 0x000fe20003f45270 */
[----:B----4-:R-:W-:Y:S01]  /*4260*/  IMAD.HI.U32 R36, R19, R16, RZ ;  /* 0x0000001013247227 */ /* 0x010fe200078e00ff */
[----:B------:R-:W-:Y:S02]  /*4270*/  SHF.R.U32.HI R37, RZ, R18, R37 ;  /* 0x00000012ff257219 */ /* 0x000fe40000011625 */
[----:B------:R-:W-:Y:S01]  /*4280*/  ISETP.NE.AND P4, PT, R2, 0x1, PT ;  /* 0x000000010200780c */ /* 0x000fe20003f85270 */
[----:B------:R-:W-:Y:S01]  /*4290*/  IMAD.HI.U32 R38, R13, R16, RZ ;  /* 0x000000100d267227 */ /* 0x000fe200078e00ff */
[----:B------:R-:W-:Y:S02]  /*42a0*/  SHF.R.U32.HI R36, RZ, R17, R36 ;  /* 0x00000011ff247219 */ /* 0x000fe40000011624 */
[----:B------:R-:W-:Y:S01]  /*42b0*/  SEL R3, R22, R37, !P0 ;  /* 0x0000002516037207 */ /* 0x000fe20004000000 */
[C---:B------:R-:W-:Y:S01]  /*42c0*/  IMAD.HI.U32 R37, R8.reuse, R7, RZ ;  /* 0x0000000708257227 */ /* 0x040fe200078e00ff */
[----:B------:R-:W-:Y:S02]  /*42d0*/  SEL R11, R19, R36, !P4 ;  /* 0x00000024130b7207 */ /* 0x000fe40006000000 */
[----:B------:R-:W-:Y:S01]  /*42e0*/  SHF.R.U32.HI R38, RZ, R17, R38 ;  /* 0x00000011ff267219 */ /* 0x000fe20000011626 */
[----:B------:R-:W-:Y:S01]  /*42f0*/  IMAD.HI.U32 R40, R3, R4, RZ ;  /* 0x0000000403287227 */ /* 0x000fe200078e00ff */
[----:B------:R-:W-:Y:S03]  /*4300*/  SHF.R.U32.HI R37, RZ, R18, R37 ;  /* 0x00000012ff257219 */ /* 0x000fe60000011625 */
[----:B------:R-:W-:Y:S01]  /*4310*/  IMAD.HI.U32 R36, R11, R4, RZ ;  /* 0x000000040b247227 */ /* 0x000fe200078e00ff */
[----:B------:R-:W-:Y:S02]  /*4320*/  @P2 SHF.R.U32.HI R3, RZ, R5, R40 ;  /* 0x00000005ff032219 */ /* 0x000fe40000011628 */
[----:B------:R-:W-:Y:S02]  /*4330*/  SEL R9, R8, R37, !P0 ;  /* 0x0000002508097207 */ /* 0x000fe40004000000 */
[----:B------:R-:W-:Y:S01]  /*4340*/  @P2 SHF.R.U32.HI R11, RZ, R5, R36 ;  /* 0x00000005ff0b2219 */ /* 0x000fe20000011624 */
[C---:B------:R-:W-:Y:S01]  /*4350*/  IMAD R10, R26.reuse, R3, RZ ;  /* 0x000000031a0a7224 */ /* 0x040fe200078e02ff */
[----:B------:R-:W-:Y:S01]  /*4360*/  SEL R3, R13, R38, !P4 ;  /* 0x000000260d037207 */ /* 0x000fe20006000000 */
[C---:B------:R-:W-:Y:S03]  /*4370*/  IMAD.HI.U32 R14, R9.reuse, R4, RZ ;  /* 0x00000004090e7227 */ /* 0x040fe600078e00ff */
[----:B------:R-:W-:Y:S01]  /*4380*/  ISETP.GE.AND P0, PT, R9, R10, PT ;  /* 0x0000000a0900720c */ /* 0x000fe20003f06270 */
[C---:B------:R-:W-:Y:S01]  /*4390*/  IMAD R12, R26.reuse, R11, RZ ;  /* 0x0000000b1a0c7224 */ /* 0x040fe200078e02ff */
[-C--:B------:R-:W-:Y:S04]  /*43a0*/  SHF.R.U32.HI R14, RZ, R5.reuse, R14 ;  /* 0x00000005ff0e7219 */ /* 0x080fe8000001160e */
[----:B------:R-:W-:Y:S02]  /*43b0*/  ISETP.GE.OR P0, PT, R3, R12, P0 ;  /* 0x0000000c0300720c */ /* 0x000fe40000706670 */
[----:B------:R-:W-:Y:S05]  /*43c0*/  SEL R15, R9, R14, !P2 ;  /* 0x0000000e090f7207 */ /* 0x000fea0005000000 */
[----:B------:R-:W-:Y:S04]  /*43d0*/  IMAD.MOV R14, RZ, RZ, -R15 ;  /* 0x000000ffff0e7224 */ /* 0x000fe800078e0a0f */
[----:B------:R-:W-:Y:S02]  /*43e0*/  IMAD R14, R26, R14, R9 ;  /* 0x0000000e1a0e7224 */ /* 0x000fe400078e0209 */
[C---:B------:R-:W-:Y:S05]  /*43f0*/  @!P0 IMAD.HI.U32 R10, R3.reuse, R4, RZ ;  /* 0x00000004030a8227 */ /* 0x040fea00078e00ff */
[----:B------:R-:W-:Y:S04]  /*4400*/  @!P0 SHF.R.U32.HI R10, RZ, R5, R10 ;  /* 0x00000005ff0a8219 */ /* 0x000fe8000001160a */
[----:B------:R-:W-:Y:S01]  /*4410*/  @!P0 SEL R0, R3, R10, !P2 ;  /* 0x0000000a03008207 */ /* 0x000fe20005000000 */
[----:B------:R-:W-:Y:S03]  /*4420*/  IMAD.MOV R10, RZ, RZ, -R3 ;  /* 0x000000ffff0a7224 */ /* 0x000fe600078e0a03 */
[----:B------:R-:W-:Y:S01]  /*4430*/  @!P0 IADD3 R15, PT, PT, R15, -R0, RZ ;  /* 0x800000000f0f8210 */ /* 0x000fe20007ffe0ff */
[----:B------:R-:W-:Y:S01]  /*4440*/  @!P0 IMAD R0, R11, R14, R0 ;  /* 0x0000000e0b008224 */ /* 0x000fe200078e0200 */
[----:B------:R-:W-:Y:S01]  /*4450*/  IADD3 R11, PT, PT, -R9, RZ, RZ ;  /* 0x000000ff090b7210 */ /* 0x000fe20007ffe1ff */
[----:B------:R-:W-:Y:S02]  /*4460*/  IMAD R13, R2, R10, R13 ;  /* 0x0000000a020d7224 */ /* 0x000fe400078e020d */
[----:B------:R-:W-:Y:S02]  /*4470*/  @!P0 IMAD R9, R15, R26, R3 ;  /* 0x0000001a0f098224 */ /* 0x000fe400078e0203 */
[----:B------:R-:W-:Y:S02]  /*4480*/  @!P0 IMAD.MOV.U32 R3, RZ, RZ, R0 ;  /* 0x000000ffff038224 */ /* 0x000fe400078e0000 */
[----:B------:R-:W-:Y:S02]  /*4490*/  IMAD R8, R6, R11, R8 ;  /* 0x0000000b06087224 */ /* 0x000fe400078e0208 */
[----:B------:R-:W-:Y:S02]  /*44a0*/  IMAD R13, R3, R2, R13 ;  /* 0x00000002030d7224 */ /* 0x000fe400078e020d */
[----:B------:R-:W-:Y:S02]  /*44b0*/  IMAD R8, R9, R6, R8 ;  /* 0x0000000609087224 */ /* 0x000fe400078e0208 */
.L_x_78:
[----:B------:R-:W-:Y:S05]  /*44c0*/  BRA.U UP1, `(.L_x_79) ;  /* 0x0000000101107547 */ /* 0x000fea000b800000 */
[----:B------:R-:W-:Y:S04]  /*44d0*/  MOV R0, UR6 ;  /* 0x0000000600007c02 */ /* 0x000fe80008000f00 */
[----:B------:R-:W-:Y:S04]  /*44e0*/  SHF.L.U32 R3, R0, 0x1f, RZ ;  /* 0x0000001f00037819 */ /* 0x000fe800000006ff */
[----:B------:R-:W2:Y:S02]  /*44f0*/  SYNCS.PHASECHK.TRANS64.TRYWAIT P0, [UR7+0xf8], R3 ;  /* 0x0000f803ff0075a7 */ /* 0x000ea40008001107 */
[----:B--2---:R-:W-:Y:S05]  /*4500*/  @!P0 BRA `(.L_x_80) ;  /* 0x0000003800a88947 */ /* 0x004fea0003800000 */
.L_x_79:
[----:B------:R-:W-:Y:S02]  /*4510*/  R2UR UR11, R21 ;  /* 0x00000000150b72ca */ /* 0x000fe400000e0000 */
[----:B------:R-:W-:Y:S02]  /*4520*/  R2UR UR10, R20 ;  /* 0x00000000140a72ca */ /* 0x000fe400000e0000 */
[----:B------:R-:W-:Y:S04]  /*4530*/  ISETP.NE.U32.AND P2, PT, RZ, UR4, PT ;  /* 0x00000004ff007c0c */ /* 0x000fe8000bf45070 */
[----:B------:R-:W-:Y:S05]  /*4540*/  ISETP.NE.AND.EX P2, PT, RZ, UR5, PT, P2 ;  /* 0x00000005ff007c0c */ /* 0x000fea000bf45320 */
[----:B------:R-:W-:Y:S02]  /*4550*/  USHF.L.U32 UR11, UR11, 0x6, URZ ;  /* 0x000000060b0b7899 */ /* 0x000fe400080006ff */
[----:B------:R-:W-:Y:S01]  /*4560*/  USHF.L.U32 UR10, UR10, 0x6, URZ ;  /* 0x000000060a0a7899 */ /* 0x000fe200080006ff */
[----:B------:R-:W-:Y:S11]  /*4570*/  BRA.U !UP4, `(.L_x_81) ;  /* 0x000000010c347547 */ /* 0x000ff6000b800000 */
[----:B------:R-:W-:Y:S01]  /*4580*/  UPLOP3.LUT UP0, UPT, UPT, UPT, UP3, 0x80, 0x8 ;  /* 0x000000000008789c */ /* 0x000fe20003f0f030 */
[----:B--2---:R-:W-:Y:S02]  /*4590*/  HFMA2 R0, -RZ, RZ, 0, 5.9604644775390625e-08 ;  /* 0x00000001ff007431 */ /* 0x004fe400000001ff */
[----:B------:R-:W-:Y:S03]  /*45a0*/  IMAD.MOV.U32 R67, RZ, RZ, 0x1 ;  /* 0x00000001ff437424 */ /* 0x000fe600078e00ff */
[----:B------:R-:W-:Y:S05]  /*45b0*/  PLOP3.LUT P0, PT, PT, PT, UP0, 0x80, 0x8 ;  /* 0x000000000008781c */ /* 0x000fea0003f0f008 */
[----:B------:R-:W2:Y:S01]  /*45c0*/  @UP0 LDCU.64 UR14, c[0x0][0x888] ;  /* 0x00011100ff0e07ac */ /* 0x000ea20008000a00 */
[----:B------:R-:W-:Y:S07]  /*45d0*/  @UP0 UIMAD UR8, UR36, UR4, URZ ;  /* 0x00000004240802a4 */ /* 0x000fee000f8e02ff */
[----:B------:R-:W-:Y:S01]  /*45e0*/  @!P0 PRMT R67, R0, 0x7610, R67 ;  /* 0x0000761000438816 */ /* 0x000fe20000000043 */
[----:B--2---:R-:W-:Y:S03]  /*45f0*/  @UP0 UIMAD.WIDE UR14, UR8, 0x4, UR14 ;  /* 0x00000004080e08a5 */ /* 0x004fe6000f8e020e */
[----:B------:R-:W2:Y:S03]  /*4600*/  @!UP0 LDCU UR8, c[0x0][0x880] ;  /* 0x00011000ff0887ac */ /* 0x000ea60008000800 */
[----:B------:R-:W-:Y:S01]  /*4610*/  IMAD.U32 R10, RZ, RZ, UR14 ;  /* 0x0000000eff0a7e24 */ /* 0x000fe2000f8e00ff */
[----:B------:R-:W-:Y:S05]  /*4620*/  MOV R11, UR15 ;  /* 0x0000000f000b7c02 */ /* 0x000fea0008000f00 */
[----:B------:R3:W5:Y:S02]  /*4630*/  @P0 LDG.E R35, desc[UR46][R10.64] ;  /* 0x0000002e0a230981 */ /* 0x000764000c1e1900 */
[----:B--23--:R-:W-:Y:S07]  /*4640*/  @!P0 IMAD.U32 R35, RZ, RZ, UR8 ;  /* 0x00000008ff238e24 */ /* 0x00cfee000f8e00ff */
.L_x_81:
[----:B-----5:R-:W-:Y:S01]  /*4650*/  @!P2 FSETP.EQ.AND P0, PT, R35, RZ, PT ;  /* 0x000000ff2300a20b */ /* 0x020fe20003f02000 */
[----:B------:R-:W-:Y:S01]  /*4660*/  @!UPT UIADD3 URZ, UPT, UPT, URZ, URZ, URZ ;  /* 0x000000fffffff290 */ /* 0x000fe2000fffe0ff */
[----:B------:R-:W-:Y:S11]  /*4670*/  @!P2 BRA `(.L_x_82) ;  /* 0x000000000014a947 */ /* 0x000ff60003800000 */
[----:B------:R-:W-:Y:S02]  /*4680*/  LOP3.LUT P2, RZ, R67, 0xff, RZ, 0xc0, !PT ;  /* 0x000000ff43ff7812 */ /* 0x000fe4000784c0ff */
[----:B------:R-:W-:Y:S04]  /*4690*/  PLOP3.LUT P0, PT, PT, PT, UP0, 0x80, 0x8 ;  /* 0x000000000008781c */ /* 0x000fe80003f0f008 */
[----:B------:R-:W-:Y:S07]  /*46a0*/  PLOP3.LUT P0, PT, P0, PT, PT, 0x8, 0x80 ;  /* 0x000000000080781c */ /* 0x000fee000070e170 */
[----:B------:R-:W-:Y:S11]  /*46b0*/  @P2 FSETP.EQ.AND P0, PT, R35, RZ, PT ;  /* 0x000000ff2300220b */ /* 0x000ff60003f02000 */
[----:B------:R-:W-:Y:S02]  /*46c0*/  @!UPT UIADD3 URZ, UPT, UPT, URZ, URZ, URZ ;  /* 0x000000fffffff290 */ /* 0x000fe4000fffe0ff */
.L_x_82:
[----:B------:R-:W-:Y:S01]  /*46d0*/  ULEA UR15, UR13, UR7, 0x3 ;  /* 0x000000070d0f7291 */ /* 0x000fe2000f8e18ff */
[----:B--2---:R-:W-:Y:S02]  /*46e0*/  SHF.L.U32 R3, R34, 0x1f, RZ ;  /* 0x0000001f22037819 */ /* 0x004fe400000006ff */
[----:B------:R-:W-:Y:S04]  /*46f0*/  ELECT P4, URZ, PT ;  /* 0x0000000000ff782f */ /* 0x000fe80003880000 */
[----:B------:R-:W-:Y:S02]  /*4700*/  PLOP3.LUT P4, PT, P0, P4, PT, 0xf2, 0x2f ;  /* 0x00000000002f781c */ /* 0x000fe40000789e72 */
[----:B------:R-:W2:Y:S11]  /*4710*/  SYNCS.PHASECHK.TRANS64.TRYWAIT P2, [UR15+0xd8], R3 ;  /* 0x0000d803ff0075a7 */ /* 0x000eb6000804110f */
[----:B-1----:R-:W-:Y:S05]  /*4720*/  @!P4 IADD3 R20, P0, PT, R32, 0x580, RZ ;  /* 0x000005802014c810 */ /* 0x002fea0007f1e0ff */
[----:B------:R-:W-:Y:S01]  /*4730*/  @!P4 IMAD.X R12, RZ, RZ, R33, P0 ;  /* 0x000000ffff0cc224 */ /* 0x000fe200000e0621 */
[----:B--2---:R-:W-:Y:S07]  /*4740*/  @!P2 BRA `(.L_x_83) ;  /* 0x000000380030a947 */ /* 0x004fee0003800000 */
.L_x_170:
[----:B------:R-:W2:Y:S01]  /*4750*/  LDC.64 R14, c[0x0][0xb10] ;  /* 0x0002c400ff0e7b82 */ /* 0x000ea20000000a00 */
[----:B------:R-:W-:Y:S01]  /*4760*/  @!P4 R2UR UR8, R12 ;  /* 0x000000000c08c2ca */ /* 0x000fe200000e0000 */
[----:B------:R-:W-:Y:S01]  /*4770*/  VOTEU.ALL UP2, P4 ;  /* 0x0000000000ff7886 */ /* 0x000fe20002040000 */
[----:B------:R-:W-:Y:S01]  /*4780*/  @!P4 R2UR UR9, R20 ;  /* 0x000000001409c2ca */ /* 0x000fe200000e0000 */
[----:B------:R-:W-:Y:S01]  /*4790*/  VOTEU.ALL UP1, P4 ;  /* 0x0000000000ff7886 */ /* 0x000fe20002020000 */
[----:B------:R-:W-:Y:S03]  /*47a0*/  UMOV UR20, 0x0 ;  /* 0x0000000000147882 */ /* 0x000fe60000000000 */
[----:B------:R-:W3:Y:S01]  /*47b0*/  LDC.64 R10, c[0x0][0xb18] ;  /* 0x0002c600ff0a7b82 */ /* 0x000ee20000000a00 */
[----:B------:R-:W-:Y:S01]  /*47c0*/  UMOV UR21, 0x10000000 ;  /* 0x1000000000157882 */ /* 0x000fe20000000000 */
[----:B------:R-:W-:Y:S01]  /*47d0*/  UMOV UR12, UR36 ;  /* 0x00000024000c7c82 */ /* 0x000fe20008000000 */
[----:B------:R-:W-:Y:S01]  /*47e0*/  UIADD3 UR14, UPT, UPT, UR13, 0x1, URZ ;  /* 0x000000010d0e7890 */ /* 0x000fe2000fffe0ff */
[----:B------:R-:W-:Y:S01]  /*47f0*/  @P3 SHF.R.U32.HI R24, RZ, 0x10, R29 ;  /* 0x00000010ff183819 */ /* 0x000fe2000001161d */
[----:B------:R-:W-:Y:S03]  /*4800*/  VIADD R27, R27, 0x1 ;  /* 0x000000011b1b7836 */ /* 0x000fe60000000000 */
[----:B-1----:R-:W1:Y:S01]  /*4810*/  @!P1 LDC R0, c[0x0][0xb20] ;  /* 0x0002c800ff009b82 */ /* 0x002e620000000800 */
[----:B------:R-:W-:Y:S01]  /*4820*/  UISETP.NE.AND UP5, UPT, UR14, 0x3, UPT ;  /* 0x000000030e00788c */ /* 0x000fe2000bfa5270 */
[----:B------:R-:W-:Y:S01]  /*4830*/  IMAD.U32 R21, RZ, RZ, UR8 ;  /* 0x00000008ff157e24 */ /* 0x000fe2000f8e00ff */
[----:B------:R-:W-:Y:S05]  /*4840*/  @!UP2 ULEA UR8, UR13, UR7, 0xd ;  /* 0x000000070d08a291 */ /* 0x000fea000f8e68ff */
[----:B------:R-:W5:Y:S01]  /*4850*/  @!P1 LDC R3, c[0x0][0xb0c] ;  /* 0x0002c300ff039b82 */ /* 0x000f620000000800 */
[----:B------:R-:W-:Y:S01]  /*4860*/  IMAD.U32 R20, RZ, RZ, UR9 ;  /* 0x00000009ff147e24 */ /* 0x000fe2000f8e00ff */
[----:B------:R-:W-:Y:S01]  /*4870*/  UIADD3 UR9, UPT, UPT, UR15, 0xc0, URZ ;  /* 0x000000c00f097890 */ /* 0x000fe2000fffe0ff */
[----:B------:R-:W-:Y:S01]  /*4880*/  @!P4 R2UR UR19, R21 ;  /* 0x000000001513c2ca */ /* 0x000fe200000e0000 */
[----:B------:R-:W-:Y:S02]  /*4890*/  @!UP2 UIADD3 UR8, UPT, UPT, UR8, 0x400, URZ ;  /* 0x000004000808a890 */ /* 0x000fe4000fffe0ff */
[----:B------:R-:W-:Y:S01]  /*48a0*/  @!P4 R2UR UR18, R20 ;  /* 0x000000001412c2ca */ /* 0x000fe200000e0000 */
[----:B------:R-:W-:Y:S01]  /*48b0*/  @!P4 IMAD.MOV.U32 R20, RZ, RZ, 0x2000 ;  /* 0x00002000ff14c424 */ /* 0x000fe200078e00ff */
[----:B------:R-:W-:Y:S02]  /*48c0*/  UPRMT UR16, UR37, 0x654, UR9 ;  /* 0x0000065425107896 */ /* 0x000fe40008000009 */
[----:B------:R-:W-:Y:S02]  /*48d0*/  USEL UR17, URZ, 0x1, UP5 ;  /* 0x00000001ff117887 */ /* 0x000fe4000a800000 */
[----:B------:R-:W-:Y:S04]  /*48e0*/  USEL UR14, UR14, URZ, UP5 ;  /* 0x000000ff0e0e7287 */ /* 0x000fe8000a800000 */
[----:B------:R-:W-:Y:S01]  /*48f0*/  ULEA UR13, UR14, UR7, 0x3 ;  /* 0x000000070e0d7291 */ /* 0x000fe2000f8e18ff */
[----:B------:R-:W-:Y:S02]  /*4900*/  LOP3.LUT R34, R34, UR17, RZ, 0x3c, !PT ;  /* 0x0000001122227c12 */ /* 0x000fe4000f8e3cff */
[----:B------:R1:W-:Y:S01]  /*4910*/  @!UP1 UTMALDG.3D [UR8], [UR18], desc[UR20] ;  /* 0x00001408120095b4 */ /* 0x0003e20008011000 */
[----:B------:R1:W-:Y:S01]  /*4920*/  @!P4 SYNCS.ARRIVE.TRANS64.RED.A0TR RZ, [UR15+0xc0], R20 ;  /* 0x0000c014ffffc9a7 */ /* 0x0003e2000830040f */
[----:B------:R-:W-:Y:S02]  /*4930*/  SHF.L.U32 R12, R34, 0x1f, RZ ;  /* 0x0000001f220c7819 */ /* 0x000fe400000006ff */
[----:B-----5:R-:W-:Y:S01]  /*4940*/  @!P1 ISETP.NE.AND P2, PT, R3, 0x1, PT ;  /* 0x000000010300980c */ /* 0x020fe20003f45270 */
[C---:B--2---:R-:W-:Y:S01]  /*4950*/  @!P1 IMAD.HI.U32 R14, R13.reuse, R14, RZ ;  /* 0x0000000e0d0e9227 */ /* 0x044fe200078e00ff */
[----:B---3--:R-:W-:Y:S03]  /*4960*/  @!P1 ISETP.NE.AND P0, PT, R10, 0x1, PT ;  /* 0x000000010a00980c */ /* 0x008fe60003f05270 */
[C---:B------:R-:W-:Y:S01]  /*4970*/  @!P1 IMAD.HI.U32 R11, R8.reuse, R11, RZ ;  /* 0x0000000b080b9227 */ /* 0x040fe200078e00ff */
[----:B------:R-:W-:Y:S04]  /*4980*/  @!P1 SHF.R.U32.HI R14, RZ, R15, R14 ;  /* 0x0000000fff0e9219 */ /* 0x000fe8000001160e */
[----:B-1----:R-:W-:Y:S01]  /*4990*/  @!P1 SHF.R.U32.HI R9, RZ, R0, R11 ;  /* 0x00000000ff099219 */ /* 0x002fe2000001160b */
[----:B------:R-:W-:Y:S01]  /*49a0*/  SYNCS.ARRIVE.TRANS64.RED.A1T0 RZ, [UR16], RZ ;  /* 0x000000ffffff79a7 */ /* 0x000fe20008100410 */
[----:B------:R-:W-:Y:S02]  /*49b0*/  @!P1 SEL R14, R13, R14, !P2 ;  /* 0x0000000e0d0e9207 */ /* 0x000fe40005000000 */
[----:B------:R-:W-:Y:S01]  /*49c0*/  @!P1 SEL R9, R8, R9, !P0 ;  /* 0x0000000908099207 */ /* 0x000fe20004000000 */
[----:B------:R-:W1:Y:S04]  /*49d0*/  SYNCS.PHASECHK.TRANS64.TRYWAIT P5, [UR13+0xd8], R12 ;  /* 0x0000d80cff0075a7 */ /* 0x000e6800080a110d */
[----:B------:R-:W-:Y:S02]  /*49e0*/  @!P1 IMAD.IADD R0, R9, 0x1, -R14 ;  /* 0x0000000109009824 */ /* 0x000fe400078e0a0e */
[----:B------:R-:W-:Y:S02]  /*49f0*/  @!P1 IMAD.IADD R9, R14, 0x1, -R9 ;  /* 0x000000010e099824 */ /* 0x000fe400078e0a09 */
[----:B------:R-:W-:Y:S02]  /*4a00*/  @!P1 IMAD R13, R0, R3, R13 ;  /* 0x00000003000d9224 */ /* 0x000fe400078e020d */
[----:B------:R-:W-:Y:S01]  /*4a10*/  @!P1 IMAD R8, R9, R10, R8 ;  /* 0x0000000a09089224 */ /* 0x000fe200078e0208 */
[----:B-1----:R-:W-:Y:S06]  /*4a20*/  @!P5 BRA `(.L_x_84) ;  /* 0x000000340090d947 */ /* 0x002fec0003800000 */
.L_x_172:
[----:B-1----:R-:W-:Y:S01]  /*4a30*/  @!P4 IADD3 R3, P0, PT, R32, 0x580, RZ ;  /* 0x000005802003c810 */ /* 0x002fe20007f1e0ff */
[----:B------:R-:W-:Y:S01]  /*4a40*/  UMOV UR18, 0x0 ;  /* 0x0000000000127882 */ /* 0x000fe20000000000 */
[----:B------:R-:W-:Y:S01]  /*4a50*/  UMOV UR19, 0x10000000 ;  /* 0x1000000000137882 */ /* 0x000fe20000000000 */
[----:B------:R-:W-:Y:S01]  /*4a60*/  VOTEU.ALL UP1, P4 ;  /* 0x0000000000ff7886 */ /* 0x000fe20002020000 */
[----:B------:R-:W-:Y:S01]  /*4a70*/  @!P4 R2UR UR9, R3 ;  /* 0x000000000309c2ca */ /* 0x000fe200000e0000 */
[----:B------:R-:W-:Y:S01]  /*4a80*/  @!P4 IMAD.X R0, RZ, RZ, R33, P0 ;  /* 0x000000ffff00c224 */ /* 0x000fe200000e0621 */
[----:B------:R-:W-:Y:S01]  /*4a90*/  UMOV UR12, UR36 ;  /* 0x00000024000c7c82 */ /* 0x000fe20008000000 */
[----:B------:R-:W-:Y:S01]  /*4aa0*/  @P3 R2UR UR36, R24 ;  /* 0x00000000182432ca */ /* 0x000fe200000e0000 */
[----:B------:R-:W-:Y:S01]  /*4ab0*/  @!UP1 ULEA UR15, UR14, UR7, 0xd ;  /* 0x000000070e0f9291 */ /* 0x000fe2000f8e68ff */
[----:B------:R-:W-:Y:S01]  /*4ac0*/  ISETP.NE.AND P0, PT, R27, 0x2, PT ;  /* 0x000000021b00780c */ /* 0x000fe20003f05270 */
[----:B------:R-:W-:Y:S01]  /*4ad0*/  @!UP1 UIADD3 UR10, UPT, UPT, UR10, 0x20, URZ ;  /* 0x000000200a0a9890 */ /* 0x000fe2000fffe0ff */
[----:B------:R-:W-:Y:S01]  /*4ae0*/  @!P4 R2UR UR8, R0 ;  /* 0x000000000008c2ca */ /* 0x000fe200000e0000 */
[----:B------:R-:W-:Y:S01]  /*4af0*/  IMAD.IADD R20, R8, 0x1, R66 ;  /* 0x0000000108147824 */ /* 0x000fe200078e0242 */
[----:B------:R-:W-:Y:S01]  /*4b00*/  SEL R0, RZ, 0x1, P0 ;  /* 0x00000001ff007807 */ /* 0x000fe20000000000 */
[----:B------:R-:W-:Y:S01]  /*4b10*/  IMAD.IADD R21, R13, 0x1, R68 ;  /* 0x000000010d157824 */ /* 0x000fe200078e0244 */
[----:B------:R-:W-:Y:S02]  /*4b20*/  SEL R27, R27, RZ, P0 ;  /* 0x000000ff1b1b7207 */ /* 0x000fe40000000000 */
[----:B------:R-:W-:Y:S01]  /*4b30*/  IMAD.U32 R10, RZ, RZ, UR9 ;  /* 0x00000009ff0a7e24 */ /* 0x000fe2000f8e00ff */
[----:B------:R-:W-:Y:S01]  /*4b40*/  UIADD3 UR9, UPT, UPT, UR13, 0xc0, URZ ;  /* 0x000000c00d097890 */ /* 0x000fe2000fffe0ff */
[----:B------:R-:W-:Y:S03]  /*4b50*/  LOP3.LUT R25, R25, R0, RZ, 0x3c, !PT ;  /* 0x0000000019197212 */ /* 0x000fe600078e3cff */
[----:B------:R-:W-:Y:S02]  /*4b60*/  @!P4 R2UR UR16, R10 ;  /* 0x000000000a10c2ca */ /* 0x000fe400000e0000 */
[----:B------:R-:W-:Y:S01]  /*4b70*/  IMAD.U32 R11, RZ, RZ, UR8 ;  /* 0x00000008ff0b7e24 */ /* 0x000fe2000f8e00ff */
[----:B------:R-:W-:Y:S01]  /*4b80*/  @!UP1 UIADD3 UR8, UPT, UPT, UR15, 0x400, URZ ;  /* 0x000004000f089890 */ /* 0x000fe2000fffe0ff */
[----:B------:R-:W-:Y:S01]  /*4b90*/  VOTEU.ALL UP1, P4 ;  /* 0x0000000000ff7886 */ /* 0x000fe20002020000 */
[----:B------:R-:W-:Y:S02]  /*4ba0*/  UPRMT UR15, UR37, 0x654, UR9 ;  /* 0x00000654250f7896 */ /* 0x000fe40008000009 */
[----:B------:R-:W-:Y:S11]  /*4bb0*/  @!P4 R2UR UR17, R11 ;  /* 0x000000000b11c2ca */ /* 0x000ff600000e0000 */
[----:B------:R-:W-:Y:S02]  /*4bc0*/  @!UPT UIADD3 URZ, UPT, UPT, URZ, URZ, URZ ;  /* 0x000000fffffff290 */ /* 0x000fe4000fffe0ff */
[----:B------:R2:W-:Y:S01]  /*4bd0*/  @!UP1 UTMALDG.3D [UR8], [UR16], desc[UR18] ;  /* 0x00001208100095b4 */ /* 0x0005e20008011000 */
[----:B------:R2:W-:Y:S01]  /*4be0*/  @!P4 SYNCS.ARRIVE.TRANS64.RED.A0TR RZ, [UR13+0xc0], R23 ;  /* 0x0000c017ffffc9a7 */ /* 0x0005e2000830040d */
[----:B------:R-:W-:Y:S04]  /*4bf0*/  UIADD3 UR13, UPT, UPT, UR14, 0x1, URZ ;  /* 0x000000010e0d7890 */ /* 0x000fe8000fffe0ff */
[----:B------:R-:W-:Y:S04]  /*4c00*/  UISETP.NE.AND UP1, UPT, UR13, 0x3, UPT ;  /* 0x000000030d00788c */ /* 0x000fe8000bf25270 */
[----:B------:R-:W-:Y:S02]  /*4c10*/  USEL UR14, URZ, 0x1, UP1 ;  /* 0x00000001ff0e7887 */ /* 0x000fe40008800000 */
[----:B------:R-:W-:Y:S02]  /*4c20*/  USEL UR13, UR13, URZ, UP1 ;  /* 0x000000ff0d0d7287 */ /* 0x000fe40008800000 */
[----:B------:R-:W-:Y:S02]  /*4c30*/  UPLOP3.LUT UP1, UPT, UPT, UPT, UPT, 0x80, 0x8 ;  /* 0x000000000008789c */ /* 0x000fe40003f2f070 */
[----:B------:R-:W-:Y:S01]  /*4c40*/  LOP3.LUT R34, R34, UR14, RZ, 0x3c, !PT ;  /* 0x0000000e22227c12 */ /* 0x000fe2000f8e3cff */
[----:B------:R-:W-:Y:S01]  /*4c50*/  SYNCS.ARRIVE.TRANS64.RED.A1T0 RZ, [UR15], RZ ;  /* 0x000000ffffff79a7 */ /* 0x000fe2000810040f */
[----:B------:R-:W-:Y:S07]  /*4c60*/  @P3 BRA `(.L_x_85) ;  /* 0xfffffff4001c3947 */ /* 0x000fee000383ffff */
[----:B------:R-:W-:Y:S01]  /*4c70*/  UIADD3 UR7, UPT, UPT, UR7, 0xd8, URZ ;  /* 0x000000d807077890 */ /* 0x000fe2000fffe0ff */
[----:B------:R-:W-:-:S03]  /*4c80*/  SHF.L.U32 R3, R34, 0x1f, RZ ;  /* 0x0000001f22037819 */ /* 0x000fc600000006ff */
[----:B------:R-:W-:-:S09]  /*4c90*/  ULEA UR4, UR13, UR7, 0x3 ;  /* 0x000000070d047291 */ /* 0x000fd2000f8e18ff */
[----:B------:R-:W1:Y:S02]  /*4ca0*/  SYNCS.PHASECHK.TRANS64.TRYWAIT P0, [UR4], R3 ;  /* 0x00000003ff0075a7 */ /* 0x000e640008001104 */
[----:B-1----:R-:W-:Y:S05]  /*4cb0*/  @!P0 BRA `(.L_x_86) ;  /* 0x0000003400048947 */ /* 0x002fea0003800000 */
.L_x_174:
        /* <DEDUP_REMOVED lines=9> */
.L_x_176:
[----:B------:R-:W-:-:S04]  /*4d50*/  UIADD3 UR5, UPT, UPT, UR5, 0x1, URZ ;  /* 0x0000000105057890 */ /* 0x000fc8000fffe0ff */
[----:B------:R-:W-:-:S04]  /*4d60*/  UISETP.NE.AND UP0, UPT, UR5, 0x3, UPT ;  /* 0x000000030500788c */ /* 0x000fc8000bf05270 */
[----:B------:R-:W-:Y:S02]  /*4d70*/  USEL UR4, URZ, 0x1, UP0 ;  /* 0x00000001ff047887 */ /* 0x000fe40008000000 */
[----:B------:R-:W-:-:S04]  /*4d80*/  USEL UR5, UR5, URZ, UP0 ;  /* 0x000000ff05057287 */ /* 0x000fc80008000000 */
[----:B------:R-:W-:Y:S01]  /*4d90*/  ULEA UR5, UR5, UR7, 0x3 ;  /* 0x0000000705057291 */ /* 0x000fe2000f8e18ff */
[----:B-1----:R-:W-:-:S04]  /*4da0*/  LOP3.LUT R3, R34, UR4, RZ, 0x3c, !PT ;  /* 0x0000000422037c12 */ /* 0x002fc8000f8e3cff */
[----:B------:R-:W-:Y:S01]  /*4db0*/  SHF.L.U32 R3, R3, 0x1f, RZ ;  /* 0x0000001f03037819 */ /* 0x000fe200000006ff */
[----:B------:R-:W-:-:S07]  /*4dc0*/  IMAD.U32 R0, RZ, RZ, UR5 ;  /* 0x00000005ff007e24 */ /* 0x000fce000f8e00ff */
.L_x_88:
[----:B-1----:R1:W3:Y:S02]  /*4dd0*/  SYNCS.PHASECHK.TRANS64.TRYWAIT P0, [R0+URZ], R3 ;  /* 0x00000003000075a7 */ /* 0x0022e400080011ff */
[----:B---3--:R-:W-:Y:S05]  /*4de0*/  @!P0 NANOSLEEP.SYNCS 0x989680 ;  /* 0x009896800000895d */ /* 0x008fea0003900000 */
[----:B------:R-:W3:Y:S02]  /*4df0*/  @!P0 SYNCS.PHASECHK.TRANS64 P0, [R0+URZ], R3 ;  /* 0x00000003000085a7 */ /* 0x000ee400080010ff */
[----:B--23--:R-:W-:Y:S05]  /*4e00*/  @P0 EXIT ;  /* 0x000000000000094d */ /* 0x00cfea0003800000 */
[----:B------:R-:W-:Y:S05]  /*4e10*/  BRA `(.L_x_88) ;  /* 0xfffffffc00ec7947 */ /* 0x000fea000383ffff */
.L_x_76:
[----:B------:R-:W-:-:S06]  /*4e20*/  UISETP.GE.AND UP1, UPT, UR8, 0x4, UPT ;  /* 0x000000040800788c */ /* 0x000fcc000bf26270 */
[----:B------:R-:W-:-:S13]  /*4e30*/  PLOP3.LUT P0, PT, PT, PT, UP1, 0x80, 0x8 ;  /* 0x000000000008781c */ /* 0x000fda0003f0f018 */
[----:B------:R-:W-:Y:S05]  /*4e40*/  @!P0 EXIT ;  /* 0x000000000000894d */ /* 0x000fea0003800000 */
[----:B------:R-:W-:Y:S01]  /*4e50*/  BAR.SYNC.DEFER_BLOCKING 0x6, 0xa0 ;  /* 0x0182800000007b1d */ /* 0x000fe20000010000 */
[C---:B------:R-:W-:Y:S01]  /*4e60*/  IMAD.SHL.U32 R0, R79.reuse, 0x20, RZ ;  /* 0x000000204f007824 */ /* 0x040fe200078e00ff */
[C---:B------:R-:W-:Y:S01]  /*4e70*/  R2P PR, R79.reuse, 0x6 ;  /* 0x000000064f007804 */ /* 0x040fe20000000000 */
[C---:B------:R-:W-:Y:S02]  /*4e80*/  IMAD.SHL.U32 R72, R79.reuse, 0x4, RZ ;  /* 0x000000044f487824 */ /* 0x040fe400078e00ff */
[C---:B------:R-:W-:Y:S01]  /*4e90*/  IMAD.U32 R32, R79.reuse, 0x10000, RZ ;  /* 0x000100004f207824 */ /* 0x040fe200078e00ff */
[----:B------:R-:W-:Y:S02]  /*4ea0*/  UMOV UR48, 0x400 ;  /* 0x0000040000307882 */ /* 0x000fe40000000000 */
[----:B------:R-:W1:Y:S01]  /*4eb0*/  LDC R71, c[0x0][0x370] ;  /* 0x0000dc00ff477b82 */ /* 0x000e620000000800 */
[----:B------:R-:W-:Y:S01]  /*4ec0*/  ULEA UR48, UR37, UR48, 0x18 ;  /* 0x0000003025307291 */ /* 0x000fe2000f8ec0ff */
[C---:B------:R-:W-:Y:S01]  /*4ed0*/  LOP3.LUT R7, R0.reuse, 0xe0, RZ, 0xc0, !PT ;  /* 0x000000e000077812 */ /* 0x040fe200078ec0ff */
[----:B------:R-:W-:Y:S01]  /*4ee0*/  IMAD.SHL.U32 R5, R79, 0x10, RZ ;  /* 0x000000104f057824 */ /* 0x000fe200078e00ff */
[----:B------:R-:W-:Y:S01]  /*4ef0*/  LOP3.LUT R0, R0, 0x100, RZ, 0xc0, !PT ;  /* 0x0000010000007812 */ /* 0x000fe200078ec0ff */
[----:B------:R-:W-:Y:S01]  /*4f00*/  IMAD.MOV.U32 R78, RZ, RZ, 0x8 ;  /* 0x00000008ff4e7424 */ /* 0x000fe200078e00ff */
[----:B------:R-:W-:Y:S01]  /*4f10*/  LOP3.LUT R72, R7, 0x1c, R72, 0xf8, !PT ;  /* 0x0000001c07487812 */ /* 0x000fe200078ef848 */
[----:B------:R-:W-:Y:S01]  /*4f20*/  IMAD.MOV.U32 R77, RZ, RZ, 0x10 ;  /* 0x00000010ff4d7424 */ /* 0x000fe200078e00ff */
[----:B------:R-:W2:Y:S01]  /*4f30*/  LDC R28, c[0x0][0xb0c] ;  /* 0x0002c300ff1c7b82 */ /* 0x000ea20000000800 */
[----:B------:R-:W-:Y:S01]  /*4f40*/  SHF.R.U32.HI R7, RZ, 0x2, R79 ;  /* 0x00000002ff077819 */ /* 0x000fe2000001164f */
[----:B------:R-:W-:Y:S01]  /*4f50*/  IMAD.MOV.U32 R30, RZ, RZ, RZ ;  /* 0x000000ffff1e7224 */ /* 0x000fe200078e00ff */
[----:B------:R-:W-:Y:S01]  /*4f60*/  LOP3.LUT R32, R32, 0x600000, RZ, 0xc0, !PT ;  /* 0x0060000020207812 */ /* 0x000fe200078ec0ff */
[----:B------:R-:W-:Y:S01]  /*4f70*/  IMAD.MOV.U32 R76, RZ, RZ, RZ ;  /* 0x000000ffff4c7224 */ /* 0x000fe200078e00ff */
[----:B------:R-:W-:Y:S01]  /*4f80*/  LOP3.LUT R5, R0, 0x600, R5, 0xf8, !PT ;  /* 0x0000060000057812 */ /* 0x000fe200078ef805 */
[----:B------:R-:W-:Y:S01]  /*4f90*/  IMAD.MOV.U32 R82, RZ, RZ, RZ ;  /* 0x000000ffff527224 */ /* 0x000fe200078e00ff */
[----:B------:R-:W-:Y:S01]  /*4fa0*/  LOP3.LUT R72, R72, 0x4, R7, 0x78, !PT ;  /* 0x0000000448487812 */ /* 0x000fe200078e7807 */
[----:B------:R-:W4:Y:S01]  /*4fb0*/  LDC R69, c[0x0][0xb20] ;  /* 0x0002c800ff457b82 */ /* 0x000f220000000800 */
[----:B------:R-:W3:Y:S01]  /*4fc0*/  LDS R3, [UR48+0x1b0] ;  /* 0x0001b030ff037984 */ /* 0x000ee20008000800 */
[----:B------:R-:W-:Y:S01]  /*4fd0*/  LOP3.LUT R79, R79, 0x60, RZ, 0xc0, !PT ;  /* 0x000000604f4f7812 */ /* 0x000fe200078ec0ff */
[----:B------:R-:W-:Y:S01]  /*4fe0*/  IMAD.MOV.U32 R75, RZ, RZ, RZ ;  /* 0x000000ffff4b7224 */ /* 0x000fe200078e00ff */
[----:B------:R-:W-:Y:S01]  /*4ff0*/  LOP3.LUT R72, R5, R72, RZ, 0xfc, !PT ;  /* 0x0000004805487212 */ /* 0x000fe200078efcff */
[----:B------:R-:W1:Y:S01]  /*5000*/  LDCU.64 UR54, c[0x0][0x348] ;  /* 0x00006900ff3677ac */ /* 0x000e620008000a00 */
[----:B------:R-:W-:-:S02]  /*5010*/  SEL R78, R78, 0xfffffff8, !P1 ;  /* 0xfffffff84e4e7807 */ /* 0x000fc40004800000 */
[----:B------:R-:W1:Y:S01]  /*5020*/  LDC R27, c[0x0][0xb30] ;  /* 0x0002cc00ff1b7b82 */ /* 0x000e620000000800 */
[----:B------:R-:W-:Y:S01]  /*5030*/  SEL R77, R77, 0xfffffff0, !P2 ;  /* 0xfffffff04d4d7807 */ /* 0x000fe20005000000 */
[----:B------:R-:W1:Y:S01]  /*5040*/  LDCU.64 UR38, c[0x0][0x888] ;  /* 0x00011100ff2677ac */ /* 0x000e620008000a00 */
[----:B------:R-:W1:Y:S05]  /*5050*/  LDCU.64 UR44, c[0x0][0x890] ;  /* 0x00011200ff2c77ac */ /* 0x000e6a0008000a00 */
[----:B------:R-:W1:Y:S01]  /*5060*/  LDC.64 R64, c[0x0][0xb10] ;  /* 0x0002c400ff407b82 */ /* 0x000e620000000a00 */
[----:B------:R-:W-:Y:S01]  /*5070*/  UMOV UR51, 0x1 ;  /* 0x0000000100337882 */ /* 0x000fe20000000000 */
[----:B------:R-:W-:Y:S01]  /*5080*/  UMOV UR56, URZ ;  /* 0x000000ff00387c82 */ /* 0x000fe20008000000 */
[----:B------:R-:W-:Y:S01]  /*5090*/  UIADD3 UR52, UPT, UPT, UR48, 0x400, URZ ;  /* 0x0000040030347890 */ /* 0x000fe2000fffe0ff */
[----:B------:R-:W-:Y:S01]  /*50a0*/  UMOV UR50, URZ ;  /* 0x000000ff00327c82 */ /* 0x000fe20008000000 */
[----:B------:R-:W-:-:S03]  /*50b0*/  UMOV UR49, URZ ;  /* 0x000000ff00317c82 */ /* 0x000fc60008000000 */
[----:B------:R-:W1:Y:S08]  /*50c0*/  LDC.64 R24, c[0x0][0xb18] ;  /* 0x0002c600ff187b82 */ /* 0x000e700000000a00 */
[----:B------:R-:W1:Y:S08]  /*50d0*/  LDC.64 R22, c[0x0][0xb28] ;  /* 0x0002ca00ff167b82 */ /* 0x000e700000000a00 */
[----:B------:R-:W1:Y:S01]  /*50e0*/  LDC.64 R62, c[0x0][0x8b0] ;  /* 0x00022c00ff3e7b82 */ /* 0x000e620000000a00 */
[----:B---3--:R-:W-:-:S07]  /*50f0*/  IMAD.IADD R32, R3, 0x1, R32 ;  /* 0x0000000103207824 */ /* 0x008fce00078e0220 */
[----:B------:R-:W3:Y:S08]  /*5100*/  LDC.64 R60, c[0x0][0x8a8] ;  /* 0x00022a00ff3c7b82 */ /* 0x000ef00000000a00 */
[----:B--2-4-:R-:W1:Y:S02]  /*5110*/  LDC R70, c[0x0][0x374] ;  /* 0x0000dd00ff467b82 */ /* 0x014e640000000800 */
.L_x_119:
[C---:B------:R-:W-:Y:S02]  /*5120*/  LEA R0, R82.reuse, UR48, 0x3 ;  /* 0x0000003052007c11 */ /* 0x040fe4000f8e18ff */
[----:B------:R-:W-:Y:S02]  /*5130*/  SHF.L.U32 R3, R75, 0x1f, RZ ;  /* 0x0000001f4b037819 */ /* 0x000fe400000006ff */
[----:B-1----:R-:W-:Y:S02]  /*5140*/  LEA R16, R82, UR48, 0x4 ;  /* 0x0000003052107c11 */ /* 0x002fe4000f8e20ff */
[----:B------:R-:W2:Y:S02]  /*5150*/  SYNCS.PHASECHK.TRANS64.TRYWAIT P0, [R0+URZ+0x100], R3 ;  /* 0x00010003000075a7 */ /* 0x000ea400080011ff */
[----:B--2---:R-:W-:Y:S05]  /*5160*/  @!P0 BRA `(.L_x_89) ;  /* 0x0000003000088947 */ /* 0x004fea0003800000 */
.L_x_177:
[----:B------:R-:W4:Y:S01]  /*5170*/  LDC.64 R12, c[0x0][0xb10] ;  /* 0x0002c400ff0c7b82 */ /* 0x000f220000000a00 */
[----:B------:R-:W3:Y:S01]  /*5180*/  LDS.128 R16, [R16+0x190] ;  /* 0x0001900010107984 */ /* 0x000ee20000000c00 */
[----:B-1----:R-:W-:Y:S01]  /*5190*/  ISETP.NE.AND P1, PT, R27, 0x1, PT ;  /* 0x000000011b00780c */ /* 0x002fe20003f25270 */
[----:B--2---:R-:W-:Y:S01]  /*51a0*/  VIADD R0, R0, 0x110 ;  /* 0x0000011000007836 */ /* 0x004fe20000000000 */
[----:B------:R-:W-:Y:S04]  /*51b0*/  ISETP.GE.AND P0, PT, R26, 0x1, PT ;  /* 0x000000011a00780c */ /* 0x000fe80003f06270 */
[----:B------:R-:W1:Y:S01]  /*51c0*/  LDC.64 R10, c[0x0][0xb18] ;  /* 0x0002c600ff0a7b82 */ /* 0x000e620000000a00 */
[----:B------:R-:W-:Y:S01]  /*51d0*/  PRMT R0, RZ, 0x654, R0 ;  /* 0x00000654ff007816 */ /* 0x000fe20000000000 */
[----:B------:R-:W-:Y:S01]  /*51e0*/  @!PT LDS RZ, [RZ] ;  /* 0x00000000fffff984 */ /* 0x000fe20000000800 */
[----:B------:R-:W-:Y:S01]  /*51f0*/  @!PT LDS RZ, [RZ] ;  /* 0x00000000fffff984 */ /* 0x000fe20000000800 */
[----:B------:R-:W-:Y:S01]  /*5200*/  @!PT LDS RZ, [RZ] ;  /* 0x00000000fffff984 */ /* 0x000fe20000000800 */
[----:B------:R-:W-:Y:S01]  /*5210*/  @!PT LDS RZ, [RZ] ;  /* 0x00000000fffff984 */ /* 0x000fe20000000800 */
[----:B------:R2:W-:Y:S06]  /*5220*/  MEMBAR.ALL.CTA ;  /* 0x0000000000007992 */ /* 0x0005ec0000008000 */
[----:B--2---:R-:W2:Y:S01]  /*5230*/  FENCE.VIEW.ASYNC.S ;  /* 0x00000000000073c6 */ /* 0x004ea20000000000 */
[----:B------:R-:W1:Y:S08]  /*5240*/  @!P1 LDC R14, c[0x0][0xb20] ;  /* 0x0002c800ff0e9b82 */ /* 0x000e700000000800 */
[----:B------:R-:W1:Y:S01]  /*5250*/  @!P1 LDC R9, c[0x0][0xb0c] ;  /* 0x0002c300ff099b82 */ /* 0x000e620000000800 */
[----:B--2---:R2:W-:Y:S01]  /*5260*/  SYNCS.ARRIVE.TRANS64.RED.A1T0 RZ, [R0+URZ], RZ ;  /* 0x000000ff00ff79a7 */ /* 0x0045e200081004ff */
[----:B---3--:R-:W-:Y:S04]  /*5270*/  LOP3.LUT P4, RZ, R18, 0x1, RZ, 0xc0, !PT ;  /* 0x0000000112ff7812 */ /* 0x008fe8000788c0ff */
[----:B------:R-:W-:Y:S09]  /*5280*/  P2R R80, PR, RZ, 0x10 ;  /* 0x00000010ff507803 */ /* 0x000ff20000000000 */
[----:B------:R-:W-:Y:S02]  /*5290*/  @P4 MOV R31, R16 ;  /* 0x00000010001f4202 */ /* 0x000fe40000000f00 */
[----:B------:R-:W-:Y:S01]  /*52a0*/  @P4 LOP3.LUT R29, R17, 0xffff, RZ, 0xc0, !PT ;  /* 0x0000ffff111d4812 */ /* 0x000fe200078ec0ff */
[----:B--2-4-:R-:W-:Y:S06]  /*52b0*/  @!P0 BRA `(.L_x_90) ;  /* 0x0000000000a48947 */ /* 0x014fec0003800000 */
[----:B------:R-:W-:Y:S01]  /*52c0*/  IMAD.HI.U32 R36, R70, R25, RZ ;  /* 0x0000001946247227 */ /* 0x000fe200078e00ff */
[----:B------:R-:W-:Y:S02]  /*52d0*/  ISETP.NE.AND P0, PT, R24, 0x1, PT ;  /* 0x000000011800780c */ /* 0x000fe40003f05270 */
[----:B------:R-:W-:Y:S01]  /*52e0*/  ISETP.NE.AND P2, PT, R26, 0x1, PT ;  /* 0x000000011a00780c */ /* 0x000fe20003f45270 */
[-C--:B------:R-:W-:Y:S01]  /*52f0*/  IMAD.HI.U32 R34, R71, R64.reuse, RZ ;  /* 0x0000004047227227 */ /* 0x080fe200078e00ff */
[----:B------:R-:W-:Y:S02]  /*5300*/  SHF.R.U32.HI R37, RZ, R69, R36 ;  /* 0x00000045ff257219 */ /* 0x000fe40000011624 */
[----:B------:R-:W-:Y:S01]  /*5310*/  ISETP.NE.AND P3, PT, R28, 0x1, PT ;  /* 0x000000011c00780c */ /* 0x000fe20003f65270 */
[----:B------:R-:W-:Y:S01]  /*5320*/  IMAD.HI.U32 R40, R29, R25, RZ ;  /* 0x000000191d287227 */ /* 0x000fe200078e00ff */
[----:B------:R-:W-:Y:S02]  /*5330*/  SHF.R.U32.HI R34, RZ, R65, R34 ;  /* 0x00000041ff227219 */ /* 0x000fe40000011622 */
[----:B------:R-:W-:Y:S01]  /*5340*/  SEL R3, R70, R37, !P0 ;  /* 0x0000002546037207 */ /* 0x000fe20004000000 */
[----:B------:R-:W-:Y:S01]  /*5350*/  IMAD.HI.U32 R38, R31, R64, RZ ;  /* 0x000000401f267227 */ /* 0x000fe200078e00ff */
[----:B------:R-:W-:Y:S03]  /*5360*/  SEL R7, R71, R34, !P3 ;  /* 0x0000002247077207 */ /* 0x000fe60005800000 */
[-C--:B------:R-:W-:Y:S01]  /*5370*/  IMAD.HI.U32 R34, R3, R22.reuse, RZ ;  /* 0x0000001603227227 */ /* 0x080fe200078e00ff */
[----:B------:R-:W-:Y:S03]  /*5380*/  SHF.R.U32.HI R38, RZ, R65, R38 ;  /* 0x00000041ff267219 */ /* 0x000fe60000011626 */
[----:B------:R-:W-:Y:S01]  /*5390*/  IMAD.HI.U32 R36, R7, R22, RZ ;  /* 0x0000001607247227 */ /* 0x000fe200078e00ff */
[----:B------:R-:W-:Y:S02]  /*53a0*/  @P2 SHF.R.U32.HI R3, RZ, R23, R34 ;  /* 0x00000017ff032219 */ /* 0x000fe40000011622 */
[----:B------:R-:W-:Y:S02]  /*53b0*/  SHF.R.U32.HI R34, RZ, R69, R40 ;  /* 0x00000045ff227219 */ /* 0x000fe40000011628 */
[----:B------:R-:W-:Y:S01]  /*53c0*/  @P2 SHF.R.U32.HI R7, RZ, R23, R36 ;  /* 0x00000017ff072219 */ /* 0x000fe20000011624 */
[C---:B------:R-:W-:Y:S01]  /*53d0*/  IMAD R2, R26.reuse, R3, RZ ;  /* 0x000000031a027224 */ /* 0x040fe200078e02ff */
[----:B------:R-:W-:Y:S02]  /*53e0*/  SEL R5, R29, R34, !P0 ;  /* 0x000000221d057207 */ /* 0x000fe40004000000 */
[----:B------:R-:W-:Y:S01]  /*53f0*/  SEL R3, R31, R38, !P3 ;  /* 0x000000261f037207 */ /* 0x000fe20005800000 */
[----:B------:R-:W-:Y:S01]  /*5400*/  IMAD R4, R26, R7, RZ ;  /* 0x000000071a047224 */ /* 0x000fe200078e02ff */
[C---:B------:R-:W-:Y:S01]  /*5410*/  ISETP.GE.AND P0, PT, R5.reuse, R2, PT ;  /* 0x000000020500720c */ /* 0x040fe20003f06270 */
[----:B------:R-:W-:Y:S03]  /*5420*/  IMAD.HI.U32 R6, R5, R22, RZ ;  /* 0x0000001605067227 */ /* 0x000fe600078e00ff */
[----:B------:R-:W-:Y:S01]  /*5430*/  ISETP.GE.OR P0, PT, R3, R4, P0 ;  /* 0x000000040300720c */ /* 0x000fe20000706670 */
[----:B------:R-:W-:Y:S01]  /*5440*/  IMAD.MOV R4, RZ, RZ, -R3 ;  /* 0x000000ffff047224 */ /* 0x000fe200078e0a03 */
[-C--:B------:R-:W-:Y:S03]  /*5450*/  SHF.R.U32.HI R6, RZ, R23.reuse, R6 ;  /* 0x00000017ff067219 */ /* 0x080fe60000011606 */
[----:B------:R-:W-:Y:S01]  /*5460*/  IMAD R31, R28, R4, R31 ;  /* 0x000000041c1f7224 */ /* 0x000fe200078e021f */
[----:B------:R-:W-:Y:S05]  /*5470*/  SEL R15, R5, R6, !P2 ;  /* 0x00000006050f7207 */ /* 0x000fea0005000000 */
[----:B------:R-:W-:Y:S02]  /*5480*/  IMAD.MOV R6, RZ, RZ, -R15 ;  /* 0x000000ffff067224 */ /* 0x000fe400078e0a0f */
[C---:B------:R-:W-:Y:S04]  /*5490*/  @!P0 IMAD.HI.U32 R2, R3.reuse, R22, RZ ;  /* 0x0000001603028227 */ /* 0x040fe800078e00ff */
[----:B------:R-:W-:Y:S01]  /*54a0*/  IMAD R6, R26, R6, R5 ;  /* 0x000000061a067224 */ /* 0x000fe200078e0205 */
[----:B------:R-:W-:Y:S04]  /*54b0*/  @!P0 SHF.R.U32.HI R2, RZ, R23, R2 ;  /* 0x00000017ff028219 */ /* 0x000fe80000011602 */
[----:B------:R-:W-:Y:S02]  /*54c0*/  @!P0 SEL R0, R3, R2, !P2 ;  /* 0x0000000203008207 */ /* 0x000fe40005000000 */
[----:B------:R-:W-:Y:S02]  /*54d0*/  IADD3 R2, PT, PT, -R5, RZ, RZ ;  /* 0x000000ff05027210 */ /* 0x000fe40007ffe1ff */
[----:B------:R-:W-:Y:S01]  /*54e0*/  @!P0 IADD3 R8, PT, PT, R15, -R0, RZ ;  /* 0x800000000f088210 */ /* 0x000fe20007ffe0ff */
[----:B------:R-:W-:Y:S02]  /*54f0*/  @!P0 IMAD R0, R7, R6, R0 ;  /* 0x0000000607008224 */ /* 0x000fe400078e0200 */
[----:B------:R-:W-:Y:S02]  /*5500*/  IMAD R29, R24, R2, R29 ;  /* 0x00000002181d7224 */ /* 0x000fe400078e021d */
[----:B------:R-:W-:Y:S02]  /*5510*/  @!P0 IMAD R5, R8, R26, R3 ;  /* 0x0000001a08058224 */ /* 0x000fe400078e0203 */
[----:B------:R-:W-:Y:S04]  /*5520*/  @!P0 IMAD.MOV.U32 R3, RZ, RZ, R0 ;  /* 0x000000ffff038224 */ /* 0x000fe800078e0000 */
[----:B------:R-:W-:Y:S02]  /*5530*/  IMAD R31, R3, R28, R31 ;  /* 0x0000001c031f7224 */ /* 0x000fe400078e021f */
[----:B------:R-:W-:Y:S07]  /*5540*/  IMAD R29, R5, R24, R29 ;  /* 0x00000018051d7224 */ /* 0x000fee00078e021d */
.L_x_90:
[----:B-1----:R-:W-:Y:S01]  /*5550*/  @!P1 ISETP.NE.AND P0, PT, R10, 0x1, PT ;  /* 0x000000010a00980c */ /* 0x002fe20003f05270 */
[----:B------:R-:W-:Y:S01]  /*5560*/  @!P1 IMAD.HI.U32 R0, R31, R12, RZ ;  /* 0x0000000c1f009227 */ /* 0x000fe200078e00ff */
[----:B------:R-:W-:Y:S01]  /*5570*/  @!P1 ISETP.NE.AND P2, PT, R9, 0x1, PT ;  /* 0x000000010900980c */ /* 0x000fe20003f45270 */
[----:B------:R-:W-:Y:S01]  /*5580*/  ULOP3.LUT UP0, URZ, UR52, 0x3f0, URZ, 0xc0, !UPT ;  /* 0x000003f034ff7892 */ /* 0x000fe2000f80c0ff */
[----:B------:R-:W-:Y:S01]  /*5590*/  R2UR UR42, R21 ;  /* 0x00000000152a72ca */ /* 0x000fe200000e0000 */
[----:B------:R-:W-:Y:S01]  /*55a0*/  @!P1 IMAD.HI.U32 R3, R29, R11, RZ ;  /* 0x0000000b1d039227 */ /* 0x000fe200078e00ff */
[----:B------:R-:W-:Y:S02]  /*55b0*/  @!P1 SHF.R.U32.HI R0, RZ, R13, R0 ;  /* 0x0000000dff009219 */ /* 0x000fe40000011600 */
[----:B------:R-:W-:Y:S01]  /*55c0*/  R2UR UR41, R20 ;  /* 0x00000000142972ca */ /* 0x000fe200000e0000 */
[----:B------:R-:W-:Y:S01]  /*55d0*/  VIADD R82, R82, 0x1 ;  /* 0x0000000152527836 */ /* 0x000fe20000000000 */
[----:B------:R-:W-:Y:S02]  /*55e0*/  @!P1 SHF.R.U32.HI R2, RZ, R14, R3 ;  /* 0x0000000eff029219 */ /* 0x000fe40000011603 */
[----:B------:R-:W-:Y:S02]  /*55f0*/  @!P1 SEL R3, R31, R0, !P2 ;  /* 0x000000001f039207 */ /* 0x000fe40005000000 */
[----:B------:R-:W-:Y:S02]  /*5600*/  @!P1 SEL R2, R29, R2, !P0 ;  /* 0x000000021d029207 */ /* 0x000fe40004000000 */
[----:B------:R-:W-:Y:S01]  /*5610*/  @P4 SHF.R.U32.HI R74, RZ, 0x10, R17 ;  /* 0x00000010ff4a4819 */ /* 0x000fe20000011611 */
[----:B------:R-:W-:Y:S02]  /*5620*/  USHF.L.U32 UR42, UR42, 0x6, URZ ;  /* 0x000000062a2a7899 */ /* 0x000fe400080006ff */
[----:B------:R-:W-:Y:S02]  /*5630*/  @!P1 IMAD.IADD R0, R2, 0x1, -R3 ;  /* 0x0000000102009824 */ /* 0x000fe400078e0a03 */
[----:B------:R-:W-:Y:S01]  /*5640*/  @!P1 IMAD.IADD R2, R3, 0x1, -R2 ;  /* 0x0000000103029824 */ /* 0x000fe200078e0a02 */
[----:B------:R-:W-:Y:S01]  /*5650*/  USHF.L.U32 UR41, UR41, 0x6, URZ ;  /* 0x0000000629297899 */ /* 0x000fe200080006ff */
[----:B------:R-:W-:Y:S02]  /*5660*/  @!P1 IMAD R31, R0, R9, R31 ;  /* 0x00000009001f9224 */ /* 0x000fe400078e021f */
[----:B------:R-:W-:Y:S01]  /*5670*/  @!P1 IMAD R29, R2, R10, R29 ;  /* 0x0000000a021d9224 */ /* 0x000fe200078e021d */
[----:B------:R-:W-:Y:S08]  /*5680*/  BRA.U !UP0, `(.L_x_91) ;  /* 0x00000001087c7547 */ /* 0x000ff0000b800000 */
[----:B------:R-:W1:Y:S01]  /*5690*/  LDCU.64 UR8, c[0x4][0x80] ;  /* 0x01001000ff0877ac */ /* 0x000e620008000a00 */
[----:B------:R-:W-:Y:S01]  /*56a0*/  MOV R2, 0x0 ;  /* 0x0000000000027802 */ /* 0x000fe20000000f00 */
[----:B------:R-:W-:Y:S02]  /*56b0*/  HFMA2 R12, -RZ, RZ, 0, 5.9604644775390625e-08 ;  /* 0x00000001ff0c7431 */ /* 0x000fe400000001ff */
[----:B------:R-:W-:Y:S01]  /*56c0*/  IMAD.MOV.U32 R8, RZ, RZ, 0x70 ;  /* 0x00000070ff087424 */ /* 0x000fe200078e00ff */
[----:B------:R2:W3:Y:S01]  /*56d0*/  LDC.64 R14, c[0x4][R2] ;  /* 0x01000000020e7b82 */ /* 0x0004e20000000a00 */
[----:B------:R-:W4:Y:S01]  /*56e0*/  LDCU.64 UR6, c[0x4][0x88] ;  /* 0x01001100ff0677ac */ /* 0x000f220008000a00 */
[----:B------:R-:W-:Y:S01]  /*56f0*/  IMAD.MOV.U32 R13, RZ, RZ, RZ ;  /* 0x000000ffff0d7224 */ /* 0x000fe200078e00ff */
[----:B------:R-:W2:Y:S01]  /*5700*/  LDCU.64 UR4, c[0x4][0x8] ;  /* 0x01000100ff0477ac */ /* 0x000ea20008000a00 */
[----:B-1----:R-:W-:Y:S01]  /*5710*/  MOV R5, UR9 ;  /* 0x0000000900057c02 */ /* 0x002fe20008000f00 */
[----:B------:R-:W-:Y:S01]  /*5720*/  IMAD.U32 R4, RZ, RZ, UR8 ;  /* 0x00000008ff047e24 */ /* 0x000fe2000f8e00ff */
[----:B----4-:R-:W-:Y:S01]  /*5730*/  MOV R7, UR7 ;  /* 0x0000000700077c02 */ /* 0x010fe20008000f00 */
[----:B------:R-:W-:Y:S01]  /*5740*/  IMAD.U32 R6, RZ, RZ, UR6 ;  /* 0x00000006ff067e24 */ /* 0x000fe2000f8e00ff */
[----:B--2---:R-:W-:Y:S01]  /*5750*/  MOV R11, UR5 ;  /* 0x00000005000b7c02 */ /* 0x004fe20008000f00 */
[----:B------:R-:W-:Y:S02]  /*5760*/  IMAD.U32 R10, RZ, RZ, UR4 ;  /* 0x00000004ff0a7e24 */ /* 0x000fe4000f8e00ff */
[----:B------:R-:W-:Y:S07]  /*5770*/  LEPC R20, `(.L_x_92) ;  /* 0x000000001014794e */ /* 0x000fee0000000000 */
[----:B---3-5:R-:W-:Y:S05]  /*5780*/  CALL.ABS.NOINC R14 ;  /* 0x000000000e007343 */ /* 0x028fea0003c00000 */
.L_x_92:
[----:B------:R-:W1:Y:S01]  /*5790*/  LDCU.64 UR8, c[0x4][0x80] ;  /* 0x01001000ff0877ac */ /* 0x000e620008000a00 */
[----:B------:R-:W2:Y:S01]  /*57a0*/  LDC.64 R2, c[0x4][R2] ;  /* 0x0100000002027b82 */ /* 0x000ea20000000a00 */
[----:B------:R-:W-:Y:S02]  /*57b0*/  HFMA2 R12, -RZ, RZ, 0, 5.9604644775390625e-08 ;  /* 0x00000001ff0c7431 */ /* 0x000fe400000001ff */
[----:B------:R-:W-:Y:S02]  /*57c0*/  IMAD.MOV.U32 R8, RZ, RZ, 0x70 ;  /* 0x00000070ff087424 */ /* 0x000fe400078e00ff */
[----:B------:R-:W-:Y:S01]  /*57d0*/  IMAD.MOV.U32 R13, RZ, RZ, RZ ;  /* 0x000000ffff0d7224 */ /* 0x000fe200078e00ff */
[----:B------:R-:W3:Y:S01]  /*57e0*/  LDCU.64 UR6, c[0x4][0x88] ;  /* 0x01001100ff0677ac */ /* 0x000ee20008000a00 */
[----:B------:R-:W4:Y:S01]  /*57f0*/  LDCU.64 UR4, c[0x4][0x8] ;  /* 0x01000100ff0477ac */ /* 0x000f220008000a00 */
[----:B-1----:R-:W-:Y:S02]  /*5800*/  MOV R4, UR8 ;  /* 0x0000000800047c02 */ /* 0x002fe40008000f00 */
[----:B------:R-:W-:Y:S02]  /*5810*/  MOV R5, UR9 ;  /* 0x0000000900057c02 */ /* 0x000fe40008000f00 */
[----:B---3--:R-:W-:Y:S01]  /*5820*/  MOV R7, UR7 ;  /* 0x0000000700077c02 */ /* 0x008fe20008000f00 */
[----:B------:R-:W-:Y:S01]  /*5830*/  IMAD.U32 R6, RZ, RZ, UR6 ;  /* 0x00000006ff067e24 */ /* 0x000fe2000f8e00ff */
[----:B----4-:R-:W-:Y:S01]  /*5840*/  MOV R11, UR5 ;  /* 0x00000005000b7c02 */ /* 0x010fe20008000f00 */
[----:B------:R-:W-:Y:S02]  /*5850*/  IMAD.U32 R10, RZ, RZ, UR4 ;  /* 0x00000004ff0a7e24 */ /* 0x000fe4000f8e00ff */
[----:B------:R-:W-:Y:S07]  /*5860*/  LEPC R20, `(.L_x_91) ;  /* 0x000000001014794e */ /* 0x000fee0000000000 */
[----:B--2---:R-:W-:Y:S05]  /*5870*/  CALL.ABS.NOINC R2 ;  /* 0x0000000002007343 */ /* 0x004fea0003c00000 */
.L_x_91:
[----:B------:R-:W-:Y:S01]  /*5880*/  ISETP.NE.U32.AND P4, PT, R62, RZ, PT ;  /* 0x000000ff3e00720c */ /* 0x000fe20003f85070 */
[----:B------:R-:W-:Y:S01]  /*5890*/  UISETP.NE.AND UP2, UPT, UR53, URZ, UPT ;  /* 0x000000ff3500728c */ /* 0x000fe2000bf45270 */
[----:B------:R-:W-:Y:S01]  /*58a0*/  ISETP.NE.U32.AND P2, PT, RZ, UR38, PT ;  /* 0x00000026ff007c0c */ /* 0x000fe2000bf45070 */
[----:B------:R-:W-:Y:S01]  /*58b0*/  UISETP.NE.U32.AND UP1, UPT, UR44, URZ, UPT ;  /* 0x000000ff2c00728c */ /* 0x000fe2000bf25070 */
[----:B------:R-:W-:Y:S01]  /*58c0*/  ISETP.NE.AND.EX P4, PT, R63, RZ, PT, P4 ;  /* 0x000000ff3f00720c */ /* 0x000fe20003f85340 */
[----:B------:R-:W-:Y:S01]  /*58d0*/  UPLOP3.LUT UP0, UPT, UPT, UPT, UPT, 0x40, 0x4 ;  /* 0x000000000004789c */ /* 0x000fe20003f0e870 */
[----:B------:R-:W-:Y:S01]  /*58e0*/  ISETP.NE.AND.EX P2, PT, RZ, UR39, PT, P2 ;  /* 0x00000027ff007c0c */ /* 0x000fe2000bf45320 */
[----:B------:R-:W-:Y:S01]  /*58f0*/  UISETP.NE.AND.EX UP1, UPT, UR45, URZ, UPT, UP1 ;  /* 0x000000ff2d00728c */ /* 0x000fe2000bf25310 */
[----:B------:R-:W-:Y:S04]  /*5900*/  PLOP3.LUT P1, PT, PT, PT, UP2, 0x80, 0x8 ;  /* 0x000000000008781c */ /* 0x000fe80003f2f028 */
[----:B------:R-:W-:Y:S06]  /*5910*/  @UP2 UPLOP3.LUT UP0, UPT, UPT, UPT, UP1, 0x80, 0x8 ;  /* 0x000000000008289c */ /* 0x000fec0003f0f010 */
[----:B------:R-:W-:Y:S01]  /*5920*/  PLOP3.LUT P0, PT, PT, PT, UP0, 0x80, 0x8 ;  /* 0x000000000008781c */ /* 0x000fe20003f0f008 */
[----:B------:R-:W-:Y:S01]  /*5930*/  @!UPT UIADD3 URZ, UPT, UPT, URZ, URZ, URZ ;  /* 0x000000fffffff290 */ /* 0x000fe2000fffe0ff */
[----:B------:R-:W-:Y:S11]  /*5940*/  BRA.U !UP1, `(.L_x_93) ;  /* 0x0000000109387547 */ /* 0x000ff6000b800000 */
[----:B------:R-:W-:Y:S01]  /*5950*/  UISETP.NE.U32.AND UP0, UPT, UR38, URZ, UPT ;  /* 0x000000ff2600728c */ /* 0x000fe2000bf05070 */
[----:B------:R-:W-:Y:S02]  /*5960*/  HFMA2 R0, -RZ, RZ, 0, 5.9604644775390625e-08 ;  /* 0x00000001ff007431 */ /* 0x000fe400000001ff */
[----:B------:R-:W-:Y:S01]  /*5970*/  IMAD.MOV.U32 R67, RZ, RZ, 0x1 ;  /* 0x00000001ff437424 */ /* 0x000fe200078e00ff */
[----:B------:R-:W-:Y:S06]  /*5980*/  UISETP.NE.AND.EX UP0, UPT, UR39, URZ, UPT, UP0 ;  /* 0x000000ff2700728c */ /* 0x000fec000bf05300 */
[----:B------:R-:W-:Y:S05]  /*5990*/  PLOP3.LUT P3, PT, PT, PT, UP0, 0x80, 0x8 ;  /* 0x000000000008781c */ /* 0x000fea0003f6f008 */
[----:B------:R-:W1:Y:S01]  /*59a0*/  @UP0 LDCU.64 UR6, c[0x0][0x888] ;  /* 0x00011100ff0607ac */ /* 0x000e620008000a00 */
[----:B------:R-:W-:Y:S07]  /*59b0*/  @UP0 UIMAD UR4, UR36, UR44, URZ ;  /* 0x0000002c240402a4 */ /* 0x000fee000f8e02ff */
[----:B------:R-:W-:Y:S01]  /*59c0*/  @!P3 PRMT R67, R0, 0x7610, R67 ;  /* 0x000076100043b816 */ /* 0x000fe20000000043 */
[----:B-1----:R-:W-:Y:S03]  /*59d0*/  @UP0 UIMAD.WIDE UR6, UR4, 0x4, UR6 ;  /* 0x00000004040608a5 */ /* 0x002fe6000f8e0206 */
[----:B------:R-:W1:Y:S03]  /*59e0*/  @!UP0 LDCU UR4, c[0x0][0x880] ;  /* 0x00011000ff0487ac */ /* 0x000e660008000800 */
[----:B------:R-:W-:Y:S01]  /*59f0*/  IMAD.U32 R2, RZ, RZ, UR6 ;  /* 0x00000006ff027e24 */ /* 0x000fe2000f8e00ff */
[----:B------:R-:W-:Y:S05]  /*5a00*/  MOV R3, UR7 ;  /* 0x0000000700037c02 */ /* 0x000fea0008000f00 */
[----:B-----5:R2:W5:Y:S02]  /*5a10*/  @P3 LDG.E R35, desc[UR46][R2.64] ;  /* 0x0000002e02233981 */ /* 0x020564000c1e1900 */
[----:B-12---:R-:W-:Y:S02]  /*5a20*/  @!P3 IMAD.U32 R35, RZ, RZ, UR4 ;  /* 0x00000004ff23be24 */ /* 0x006fe4000f8e00ff */
.L_x_93:
[----:B------:R-:W-:Y:S05]  /*5a30*/  @!P4 BRA `(.L_x_94) ;  /* 0x000000000020c947 */ /* 0x000fea0003800000 */
[----:B------:R-:W-:Y:S04]  /*5a40*/  ISETP.NE.U32.AND P3, PT, R60, RZ, PT ;  /* 0x000000ff3c00720c */ /* 0x000fe80003f65070 */
[----:B------:R-:W-:Y:S11]  /*5a50*/  ISETP.NE.AND.EX P3, PT, R61, RZ, PT, P3 ;  /* 0x000000ff3d00720c */ /* 0x000ff60003f65330 */
[----:B------:R-:W-:Y:S02]  /*5a60*/  @!UPT UIADD3 URZ, UPT, UPT, URZ, URZ, URZ ;  /* 0x000000fffffff290 */ /* 0x000fe4000fffe0ff */
[----:B------:R-:W1:Y:S01]  /*5a70*/  @P3 LDC.64 R2, c[0x0][0x8a8] ;  /* 0x00022a00ff023b82 */ /* 0x000e620000000a00 */
[----:B------:R-:W-:Y:S04]  /*5a80*/  @P3 IMAD R0, R62, UR36, RZ ;  /* 0x000000243e003c24 */ /* 0x000fe8000f8e02ff */
[----:B-1----:R-:W-:Y:S05]  /*5a90*/  @P3 IMAD.WIDE R2, R0, 0x4, R2 ;  /* 0x0000000400023825 */ /* 0x002fea00078e0202 */
[----:B-----5:R1:W5:Y:S02]  /*5aa0*/  @P3 LDG.E R33, desc[UR46][R2.64] ;  /* 0x0000002e02213981 */ /* 0x020364000c1e1900 */
[----:B-1----:R-:W2:Y:S02]  /*5ab0*/  @!P3 LDC R33, c[0x0][0x8a0] ;  /* 0x00022800ff21bb82 */ /* 0x002ea40000000800 */
.L_x_94:
[----:B-----5:R-:W-:Y:S01]  /*5ac0*/  FSETP.NEU.AND P3, PT, R35, RZ, PT ;  /* 0x000000ff2300720b */ /* 0x020fe20003f6d000 */
[----:B------:R-:W-:Y:S01]  /*5ad0*/  ULOP3.LUT UR4, UR51, 0x1, URZ, 0x3c, !UPT ;  /* 0x0000000133047892 */ /* 0x000fe2000f8e3cff */
[----:B------:R-:W-:Y:S01]  /*5ae0*/  SEL R9, RZ, 0xffffffff, P2 ;  /* 0xffffffffff097807 */ /* 0x000fe20001000000 */
[----:B------:R-:W-:Y:S01]  /*5af0*/  BSSY B1, `(.L_x_95) ;  /* 0x000004d000017945 */ /* 0x000fe20003800000 */
[----:B------:R-:W-:Y:S01]  /*5b00*/  @P1 LOP3.LUT P2, RZ, R67, 0xff, RZ, 0xc0, !PT ;  /* 0x000000ff43ff1812 */ /* 0x000fe2000784c0ff */
[----:B------:R-:W-:Y:S01]  /*5b10*/  IMAD.MOV.U32 R87, RZ, RZ, 0x1 ;  /* 0x00000001ff577424 */ /* 0x000fe200078e00ff */
[----:B------:R-:W-:Y:S01]  /*5b20*/  @P1 SEL R2, RZ, 0xffffffff, P3 ;  /* 0xffffffffff021807 */ /* 0x000fe20001800000 */
[----:B------:R-:W-:Y:S01]  /*5b30*/  IMAD.U32 R42, RZ, RZ, UR4 ;  /* 0x00000004ff2a7e24 */ /* 0x000fe2000f8e00ff */
[----:B------:R-:W-:Y:S01]  /*5b40*/  LEA R84, R30, UR48, 0x3 ;  /* 0x000000301e547c11 */ /* 0x000fe2000f8e18ff */
[----:B------:R-:W-:Y:S01]  /*5b50*/  IMAD.U32 R43, RZ, RZ, UR56 ;  /* 0x00000038ff2b7e24 */ /* 0x000fe2000f8e00ff */
[----:B------:R-:W-:Y:S02]  /*5b60*/  @P0 SEL R2, R9, R2, !P2 ;  /* 0x0000000209020207 */ /* 0x000fe40005000000 */
[----:B------:R-:W-:Y:S02]  /*5b70*/  CS2R R46, SRZ ;  /* 0x00000000002e7805 */ /* 0x000fe4000001ff00 */
[----:B------:R-:W-:Y:S02]  /*5b80*/  SHF.L.U32 R7, R76, 0x1f, RZ ;  /* 0x0000001f4c077819 */ /* 0x000fe400000006ff */
[----:B------:R-:W-:Y:S02]  /*5b90*/  CS2R R44, SRZ ;  /* 0x00000000002c7805 */ /* 0x000fe4000001ff00 */
[----:B------:R-:W-:Y:S02]  /*5ba0*/  @P1 LOP3.LUT R2, R2, 0x1, RZ, 0xc0, !PT ;  /* 0x0000000102021812 */ /* 0x000fe400078ec0ff */
[----:B------:R-:W-:Y:S02]  /*5bb0*/  CS2R R50, SRZ ;  /* 0x0000000000327805 */ /* 0x000fe4000001ff00 */
[----:B------:R-:W-:Y:S02]  /*5bc0*/  PLOP3.LUT P2, PT, PT, PT, UP1, 0x80, 0x8 ;  /* 0x000000000008781c */ /* 0x000fe40003f4f018 */
[----:B------:R-:W-:Y:S02]  /*5bd0*/  CS2R R48, SRZ ;  /* 0x0000000000307805 */ /* 0x000fe4000001ff00 */
[----:B------:R-:W-:Y:S01]  /*5be0*/  ISETP.NE.U32.OR P5, PT, R2, 0x1, !P1 ;  /* 0x000000010200780c */ /* 0x000fe20004fa5470 */
[----:B------:R-:W-:Y:S01]  /*5bf0*/  IMAD.U32 R2, RZ, RZ, UR56 ;  /* 0x00000038ff027e24 */ /* 0x000fe2000f8e00ff */
[----:B------:R-:W-:Y:S02]  /*5c00*/  LEA.HI R5, R30, R30, RZ, 0x1 ;  /* 0x0000001e1e057211 */ /* 0x000fe400078f08ff */
[----:B------:R-:W-:Y:S02]  /*5c10*/  CS2R R54, SRZ ;  /* 0x0000000000367805 */ /* 0x000fe4000001ff00 */
[----:B------:R-:W-:Y:S02]  /*5c20*/  LOP3.LUT P4, R81, R67, 0xff, RZ, 0xc0, !PT ;  /* 0x000000ff43517812 */ /* 0x000fe4000788c0ff */
[----:B------:R-:W-:Y:S02]  /*5c30*/  CS2R R52, SRZ ;  /* 0x0000000000347805 */ /* 0x000fe4000001ff00 */
[----:B------:R-:W-:Y:S01]  /*5c40*/  LEA R0, R2, UR48, 0x3 ;  /* 0x0000003002007c11 */ /* 0x000fe2000f8e18ff */
[C---:B------:R-:W-:Y:S01]  /*5c50*/  IMAD.SHL.U32 R3, R5.reuse, 0x20, RZ ;  /* 0x0000002005037824 */ /* 0x040fe200078e00ff */
[----:B------:R-:W-:Y:S02]  /*5c60*/  SEL R2, RZ, 0xffffffff, P3 ;  /* 0xffffffffff027807 */ /* 0x000fe40001800000 */
[----:B------:R-:W-:Y:S02]  /*5c70*/  CS2R R58, SRZ ;  /* 0x00000000003a7805 */ /* 0x000fe4000001ff00 */
[----:B------:R-:W-:Y:S02]  /*5c80*/  LOP3.LUT R5, R5, 0xffe, RZ, 0xc0, !PT ;  /* 0x00000ffe05057812 */ /* 0x000fe400078ec0ff */
[----:B------:R-:W-:Y:S02]  /*5c90*/  CS2R R56, SRZ ;  /* 0x0000000000387805 */ /* 0x000fe4000001ff00 */
[----:B------:R-:W-:Y:S02]  /*5ca0*/  @P2 SEL R2, R9, R2, !P4 ;  /* 0x0000000209022207 */ /* 0x000fe40006000000 */
[----:B------:R-:W-:Y:S01]  /*5cb0*/  @P5 SHF.L.U32 R11, R42, 0x1f, RZ ;  /* 0x0000001f2a0b5819 */ /* 0x000fe200000006ff */
[----:B------:R-:W-:Y:S01]  /*5cc0*/  IMAD.IADD R34, R30, 0x1, -R5 ;  /* 0x000000011e227824 */ /* 0x000fe200078e0a05 */
[----:B------:R-:W-:Y:S02]  /*5cd0*/  LOP3.LUT R3, R3, 0xffffffc0, RZ, 0xc0, !PT ;  /* 0xffffffc003037812 */ /* 0x000fe400078ec0ff */
[----:B------:R-:W1:Y:S01]  /*5ce0*/  @P5 SYNCS.PHASECHK.TRANS64.TRYWAIT P1, [R0+URZ+0xc0], R11 ;  /* 0x0000c00b000055a7 */ /* 0x000e6200080211ff */
[----:B------:R-:W-:Y:S02]  /*5cf0*/  LOP3.LUT R2, R2, 0x1, RZ, 0xc0, !PT ;  /* 0x0000000102027812 */ /* 0x000fe400078ec0ff */
[----:B------:R-:W-:Y:S01]  /*5d00*/  IMAD.IADD R3, R32, 0x1, R3 ;  /* 0x0000000120037824 */ /* 0x000fe200078e0203 */
[----:B------:R-:W-:Y:S02]  /*5d10*/  P2R R83, PR, RZ, 0x20 ;  /* 0x00000020ff537803 */ /* 0x000fe40000000000 */
[----:B------:R-:W-:Y:S01]  /*5d20*/  ISETP.NE.U32.AND P2, PT, R2, 0x1, PT ;  /* 0x000000010200780c */ /* 0x000fe20003f45070 */
[----:B------:R-:W-:Y:S03]  /*5d30*/  IMAD R34, R34, 0x100000, R3 ;  /* 0x0010000022227824 */ /* 0x000fe600078e0203 */
[----:B------:R-:W-:Y:S01]  /*5d40*/  P2R R88, PR, RZ, 0x4 ;  /* 0x00000004ff587803 */ /* 0x000fe20000000000 */
[----:B------:R3:W4:Y:S01]  /*5d50*/  SYNCS.PHASECHK.TRANS64.TRYWAIT P0, [R84+URZ+0x120], R7 ;  /* 0x00012007540075a7 */ /* 0x00072200080011ff */
[----:B-1----:R-:W-:Y:S01]  /*5d60*/  @P5 SEL R87, RZ, 0x1, !P1 ;  /* 0x00000001ff575807 */ /* 0x002fe20004800000 */
[----:B---3--:R-:W-:Y:S06]  /*5d70*/  @!P5 BRA `(.L_x_96) ;  /* 0x000000000090d947 */ /* 0x008fec0003800000 */
[----:B------:R-:W-:Y:S01]  /*5d80*/  HFMA2 R55, -RZ, RZ, 0, 0 ;  /* 0x00000000ff377431 */ /* 0x000fe200000001ff */
[----:B------:R-:W-:Y:S01]  /*5d90*/  ISETP.NE.AND P1, PT, R87, RZ, PT ;  /* 0x000000ff5700720c */ /* 0x000fe20003f25270 */
[----:B------:R-:W-:Y:S01]  /*5da0*/  IMAD.U32 R3, RZ, RZ, UR56 ;  /* 0x00000038ff037e24 */ /* 0x000fe2000f8e00ff */
[----:B------:R-:W-:Y:S11]  /*5db0*/  BSSY B0, `(.L_x_97) ;  /* 0x0000005000007945 */ /* 0x000ff60003800000 */
[----:B------:R-:W-:Y:S05]  /*5dc0*/  @P1 BRA `(.L_x_98) ;  /* 0x00000000000c1947 */ /* 0x000fea0003800000 */
[----:B------:R-:W-:Y:S04]  /*5dd0*/  SHF.L.U32 R5, R42, 0x1f, RZ ;  /* 0x0000001f2a057819 */ /* 0x000fe800000006ff */
[----:B------:R-:W1:Y:S02]  /*5de0*/  SYNCS.PHASECHK.TRANS64.TRYWAIT P1, [R0+URZ+0xc0], R5 ;  /* 0x0000c005000075a7 */ /* 0x000e6400080211ff */
[----:B-1----:R-:W-:Y:S05]  /*5df0*/  @!P1 BRA `(.L_x_99) ;  /* 0x0000002000f89947 */ /* 0x002fea0003800000 */
.L_x_98:
[----:B------:R-:W-:Y:S05]  /*5e00*/  BSYNC B0 ;  /* 0x0000000000007941 */ /* 0x000fea0003800000 */
.L_x_97:
[----:B------:R-:W-:Y:S01]  /*5e10*/  ISETP.NE.AND P1, PT, R88, RZ, PT ;  /* 0x000000ff5800720c */ /* 0x000fe20003f25270 */
[----:B------:R-:W-:Y:S01]  /*5e20*/  IMAD.MOV.U32 R54, RZ, RZ, RZ ;  /* 0x000000ffff367224 */ /* 0x000fe200078e00ff */
[----:B------:R-:W-:Y:S02]  /*5e30*/  CS2R R52, SRZ ;  /* 0x0000000000347805 */ /* 0x000fe4000001ff00 */
[----:B------:R-:W-:Y:S02]  /*5e40*/  CS2R R58, SRZ ;  /* 0x00000000003a7805 */ /* 0x000fe4000001ff00 */
[----:B------:R-:W-:Y:S02]  /*5e50*/  CS2R R56, SRZ ;  /* 0x0000000000387805 */ /* 0x000fe4000001ff00 */
[----:B------:R-:W-:Y:S02]  /*5e60*/  CS2R R50, SRZ ;  /* 0x0000000000327805 */ /* 0x000fe4000001ff00 */
[----:B------:R-:W-:Y:S02]  /*5e70*/  CS2R R48, SRZ ;  /* 0x0000000000307805 */ /* 0x000fe4000001ff00 */
[----:B------:R-:W-:Y:S02]  /*5e80*/  CS2R R46, SRZ ;  /* 0x00000000002e7805 */ /* 0x000fe4000001ff00 */
[----:B------:R-:W-:Y:S01]  /*5e90*/  CS2R R44, SRZ ;  /* 0x00000000002c7805 */ /* 0x000fe2000001ff00 */
[----:B------:R-:W-:Y:S01]  /*5ea0*/  @P1 IMAD R4, R3, 0x800, R72 ;  /* 0x0000080003041824 */ /* 0x000fe200078e0248 */
[----:B------:R-:W-:Y:S05]  /*5eb0*/  @P1 WARPSYNC.ALL ;  /* 0x0000000000001948 */ /* 0x000fea0003800000 */
[----:B------:R-:W-:Y:S01]  /*5ec0*/  @P1 LEA R4, R4, UR48, 0x2 ;  /* 0x0000003004041c11 */ /* 0x000fe2000f8e10ff */
[----:B------:R-:W-:Y:S04]  /*5ed0*/  UIADD3 UR5, UPT, UPT, UR56, 0x1, URZ ;  /* 0x0000000138057890 */ /* 0x000fe8000fffe0ff */
[----:B------:R3:W2:Y:S01]  /*5ee0*/  @P1 LDSM.16.M88.4 R56, [R4+0x400] ;  /* 0x000400000438183b */ /* 0x0006a20000000200 */
[----:B-1----:R-:W-:Y:S01]  /*5ef0*/  @P1 VIADD R0, R4, 0x400 ;  /* 0x0000040004001836 */ /* 0x002fe20000000000 */
[----:B------:R-:W-:Y:S01]  /*5f00*/  UISETP.NE.AND UP0, UPT, UR5, 0x3, UPT ;  /* 0x000000030500788c */ /* 0x000fe2000bf05270 */
[C---:B------:R-:W-:Y:S02]  /*5f10*/  @P1 IMAD R2, R78.reuse, 0x4, R4 ;  /* 0x000000044e021824 */ /* 0x040fe400078e0204 */
[C---:B------:R-:W-:Y:S01]  /*5f20*/  @P1 IMAD R5, R77.reuse, 0x4, R0 ;  /* 0x000000044d051824 */ /* 0x040fe200078e0200 */
[----:B------:R-:W-:Y:S01]  /*5f30*/  USEL UR4, URZ, 0x1, UP0 ;  /* 0x00000001ff047887 */ /* 0x000fe20008000000 */
[----:B------:R-:W-:Y:S01]  /*5f40*/  @P1 IMAD R0, R77, 0x4, R4 ;  /* 0x000000044d001824 */ /* 0x000fe200078e0204 */
[----:B------:R3:W1:Y:S01]  /*5f50*/  @P1 LDSM.16.M88.4 R52, [R2+0x400] ;  /* 0x000400000234183b */ /* 0x0006620000000200 */
[----:B------:R-:W-:Y:S01]  /*5f60*/  @P1 IMAD R3, R78, 0x4, R5 ;  /* 0x000000044e031824 */ /* 0x000fe200078e0205 */
[----:B------:R-:W-:Y:S02]  /*5f70*/  USEL UR5, UR5, URZ, UP0 ;  /* 0x000000ff05057287 */ /* 0x000fe40008000000 */
[----:B------:R3:W1:Y:S01]  /*5f80*/  @P1 LDSM.16.M88.4 R48, [R0+0x400] ;  /* 0x000400000030183b */ /* 0x0006620000000200 */
[----:B------:R-:W-:Y:S03]  /*5f90*/  LOP3.LUT R42, R42, UR4, RZ, 0x3c, !PT ;  /* 0x000000042a2a7c12 */ /* 0x000fe6000f8e3cff */
[----:B------:R3:W1:Y:S01]  /*5fa0*/  @P1 LDSM.16.M88.4 R44, [R3] ;  /* 0x00000000032c183b */ /* 0x0006620000000200 */
[----:B------:R-:W-:Y:S03]  /*5fb0*/  IMAD.U32 R43, RZ, RZ, UR5 ;  /* 0x00000005ff2b7e24 */ /* 0x000fe6000f8e00ff */
.L_x_96:
[----:B------:R-:W-:Y:S05]  /*5fc0*/  BSYNC B1 ;  /* 0x0000000000017941 */ /* 0x000fea0003800000 */
.L_x_95:
[----:B---3--:R-:W-:Y:S04]  /*5fd0*/  SHF.R.U32.HI R0, RZ, 0x15, R34 ;  /* 0x00000015ff007819 */ /* 0x008fe80000011622 */
[----:B------:R-:W-:Y:S01]  /*5fe0*/  LOP3.LUT P1, RZ, R0, 0x3, R73, 0x48, !PT ;  /* 0x0000000300ff7812 */ /* 0x000fe20007824849 */
[----:B------:R-:W-:Y:S01]  /*5ff0*/  @!UPT UIADD3 URZ, UPT, UPT, URZ, URZ, URZ ;  /* 0x000000fffffff290 */ /* 0x000fe2000fffe0ff */
[----:B----4-:R-:W-:Y:S11]  /*6000*/  @P0 BRA `(.L_x_100) ;  /* 0x0000000000080947 */ /* 0x010ff60003800000 */
[----:B------:R-:W3:Y:S02]  /*6010*/  SYNCS.PHASECHK.TRANS64.TRYWAIT P0, [R84+URZ+0x120], R7 ;  /* 0x00012007540075a7 */ /* 0x000ee400080011ff */
[----:B---3--:R-:W-:Y:S05]  /*6020*/  @!P0 BRA `(.L_x_101) ;  /* 0x0000002000808947 */ /* 0x008fea0003800000 */
.L_x_100:
[----:B------:R-:W-:Y:S05]  /*6030*/  @!P1 BRA `(.L_x_102) ;  /* 0x0000000000409947 */ /* 0x000fea0003800000 */
[----:B------:R-:W4:Y:S01]  /*6040*/  LDCU.64 UR8, c[0x4][0x70] ;  /* 0x01000e00ff0877ac */ /* 0x000f220008000a00 */
[----:B------:R-:W-:Y:S01]  /*6050*/  MOV R3, 0x0 ;  /* 0x0000000000037802 */ /* 0x000fe20000000f00 */
[----:B------:R-:W-:Y:S02]  /*6060*/  HFMA2 R12, -RZ, RZ, 0, 5.9604644775390625e-08 ;  /* 0x00000001ff0c7431 */ /* 0x000fe400000001ff */
[----:B------:R-:W-:Y:S02]  /*6070*/  IMAD.MOV.U32 R8, RZ, RZ, 0x192 ;  /* 0x00000192ff087424 */ /* 0x000fe400078e00ff */
[----:B------:R-:W-:Y:S01]  /*6080*/  IMAD.MOV.U32 R13, RZ, RZ, RZ ;  /* 0x000000ffff0d7224 */ /* 0x000fe200078e00ff */
[----:B------:R-:W3:Y:S01]  /*6090*/  LDCU.64 UR6, c[0x4][0x78] ;  /* 0x01000f00ff0677ac */ /* 0x000ee20008000a00 */
[----:B------:R-:W1:Y:S01]  /*60a0*/  LDC.64 R2, c[0x4][R3] ;  /* 0x0100000003027b82 */ /* 0x000e620000000a00 */
[----:B------:R-:W5:Y:S01]  /*60b0*/  LDCU.64 UR4, c[0x4][0x10] ;  /* 0x01000200ff0477ac */ /* 0x000f620008000a00 */
[----:B----4-:R-:W-:Y:S01]  /*60c0*/  MOV R5, UR9 ;  /* 0x0000000900057c02 */ /* 0x010fe20008000f00 */
[----:B------:R-:W-:Y:S01]  /*60d0*/  IMAD.U32 R4, RZ, RZ, UR8 ;  /* 0x00000008ff047e24 */ /* 0x000fe2000f8e00ff */
[----:B---3--:R-:W-:Y:S01]  /*60e0*/  MOV R7, UR7 ;  /* 0x0000000700077c02 */ /* 0x008fe20008000f00 */
[----:B------:R-:W-:Y:S01]  /*60f0*/  IMAD.U32 R6, RZ, RZ, UR6 ;  /* 0x00000006ff067e24 */ /* 0x000fe2000f8e00ff */
[----:B-----5:R-:W-:Y:S01]  /*6100*/  MOV R11, UR5 ;  /* 0x00000005000b7c02 */ /* 0x020fe20008000f00 */
[----:B------:R-:W-:Y:S02]  /*6110*/  IMAD.U32 R10, RZ, RZ, UR4 ;  /* 0x00000004ff0a7e24 */ /* 0x000fe4000f8e00ff */
[----:B------:R-:W-:Y:S07]  /*6120*/  LEPC R20, `(.L_x_102) ;  /* 0x000000001014794e */ /* 0x000fee0000000000 */
[----:B-12---:R-:W-:Y:S05]  /*6130*/  CALL.ABS.NOINC R2 ;  /* 0x0000000002007343 */ /* 0x006fea0003c00000 */
.L_x_102:
[----:B--2---:R-:W-:Y:S01]  /*6140*/  LOP3.LUT R20, R56, 0xffffe000, RZ, 0xc0, !PT ;  /* 0xffffe00038147812 */ /* 0x004fe200078ec0ff */
[----:B------:R-:W-:Y:S05]  /*6150*/  WARPSYNC.ALL ;  /* 0x0000000000007948 */ /* 0x000fea0003800000 */
[----:B------:R-:W-:Y:S01]  /*6160*/  R2UR UR4, R34 ;  /* 0x00000000220472ca */ /* 0x000fe200000e0000 */
[----:B------:R-:W-:Y:S01]  /*6170*/  IMAD.SHL.U32 R86, R78, 0x4, RZ ;  /* 0x000000044e567824 */ /* 0x000fe200078e00ff */
[----:B------:R-:W-:Y:S01]  /*6180*/  LOP3.LUT R21, R57, 0xffffe000, RZ, 0xc0, !PT ;  /* 0xffffe00039157812 */ /* 0x000fe200078ec0ff */
[----:B------:R-:W-:Y:S01]  /*6190*/  IMAD.U32 R85, RZ, RZ, UR56 ;  /* 0x00000038ff557e24 */ /* 0x000fe2000f8e00ff */
[----:B------:R-:W-:Y:S01]  /*61a0*/  LOP3.LUT R40, R58, 0xffffe000, RZ, 0xc0, !PT ;  /* 0xffffe0003a287812 */ /* 0x000fe200078ec0ff */
[----:B------:R-:W-:Y:S01]  /*61b0*/  BSSY.RECONVERGENT B0, `(.L_x_103) ;  /* 0x0000059000007945 */ /* 0x000fe20003800200 */
[----:B-1----:R-:W-:Y:S01]  /*61c0*/  LOP3.LUT R41, R54, 0xffffe000, RZ, 0xc0, !PT ;  /* 0xffffe00036297812 */ /* 0x002fe200078ec0ff */
[----:B------:R-:W-:Y:S01]  /*61d0*/  IMAD R89, R85, 0x800, R72 ;  /* 0x0000080055597824 */ /* 0x000fe200078e0248 */
[----:B------:R-:W-:Y:S01]  /*61e0*/  ISETP.NE.AND P0, PT, R79, RZ, PT ;  /* 0x000000ff4f00720c */ /* 0x000fe20003f05270 */
[----:B------:R-:W-:Y:S03]  /*61f0*/  IMAD.SHL.U32 R85, R77, 0x4, RZ ;  /* 0x000000044d557824 */ /* 0x000fe600078e00ff */
[----:B------:R-:W-:Y:S01]  /*6200*/  LEA R89, R89, UR48, 0x2 ;  /* 0x0000003059597c11 */ /* 0x000fe2000f8e10ff */
[----:B---3--:R-:W1:Y:S03]  /*6210*/  LDTM.16dp128bit.x8 R4, tmem[UR4] ;  /* 0x00000004000479ee */ /* 0x008e660008180000 */
[C-C-:B------:R-:W-:Y:S02]  /*6220*/  IADD3 R92, PT, PT, R86.reuse, 0x400, R89.reuse ;  /* 0x00000400565c7810 */ /* 0x140fe40007ffe059 */
[----:B------:R-:W-:Y:S05]  /*6230*/  IADD3 R91, PT, PT, R85, 0x400, R89 ;  /* 0x00000400555b7810 */ /* 0x000fea0007ffe059 */
[----:B------:R-:W-:Y:S02]  /*6240*/  IMAD.IADD R90, R86, 0x1, R91 ;  /* 0x00000001565a7824 */ /* 0x000fe400078e025b */
[C---:B-1----:R-:W-:Y:S01]  /*6250*/  FMUL R0, R33.reuse, R4 ;  /* 0x0000000421007220 */ /* 0x042fe20000400000 */
[C---:B------:R-:W-:Y:S01]  /*6260*/  FMUL R2, R33.reuse, R5 ;  /* 0x0000000521027220 */ /* 0x040fe20000400000 */
[C---:B------:R-:W-:Y:S01]  /*6270*/  FMUL R3, R33.reuse, R6 ;  /* 0x0000000621037220 */ /* 0x040fe20000400000 */
[----:B------:R-:W-:Y:S01]  /*6280*/  FMUL R7, R33, R7 ;  /* 0x0000000721077220 */ /* 0x000fe20000400000 */
[----:B------:R-:W-:Y:S01]  /*6290*/  FFMA R36, R35, R20, R0 ;  /* 0x0000001423247223 */ /* 0x000fe20000000000 */
[----:B------:R-:W-:Y:S01]  /*62a0*/  LOP3.LUT R20, R59, 0xffffe000, RZ, 0xc0, !PT ;  /* 0xffffe0003b147812 */ /* 0x000fe200078ec0ff */
[C---:B------:R-:W-:Y:S01]  /*62b0*/  FFMA R37, R35.reuse, R21, R2 ;  /* 0x0000001523257223 */ /* 0x040fe20000000002 */
[----:B------:R-:W-:Y:S01]  /*62c0*/  LOP3.LUT R21, R52, 0xffffe000, RZ, 0xc0, !PT ;  /* 0xffffe00034157812 */ /* 0x000fe200078ec0ff */
[----:B------:R-:W-:Y:S01]  /*62d0*/  FFMA R38, R35, R40, R3 ;  /* 0x0000002823267223 */ /* 0x000fe20000000003 */
[----:B------:R-:W-:Y:S01]  /*62e0*/  LOP3.LUT R40, R53, 0xffffe000, RZ, 0xc0, !PT ;  /* 0xffffe00035287812 */ /* 0x000fe200078ec0ff */
[----:B------:R-:W-:Y:S01]  /*62f0*/  FMUL R4, R33, R8 ;  /* 0x0000000821047220 */ /* 0x000fe20000400000 */
[----:B------:R-:W-:Y:S01]  /*6300*/  F2FP.TF32.F32.PACK_B R36, R36 ;  /* 0x00000024ff24723e */ /* 0x000fe200024050ff */
[----:B------:R-:W-:Y:S01]  /*6310*/  FFMA R39, R35, R20, R7 ;  /* 0x0000001423277223 */ /* 0x000fe20000000007 */
[----:B------:R-:W-:Y:S01]  /*6320*/  LOP3.LUT R20, R55, 0xffffe000, RZ, 0xc0, !PT ;  /* 0xffffe00037147812 */ /* 0x000fe200078ec0ff */
[C---:B------:R-:W-:Y:S01]  /*6330*/  FMUL R5, R33.reuse, R9 ;  /* 0x0000000921057220 */ /* 0x040fe20000400000 */
[----:B------:R-:W-:Y:S01]  /*6340*/  F2FP.TF32.F32.PACK_B R37, R37 ;  /* 0x00000025ff25723e */ /* 0x000fe200024050ff */
[C---:B------:R-:W-:Y:S01]  /*6350*/  FMUL R6, R33.reuse, R10 ;  /* 0x0000000a21067220 */ /* 0x040fe20000400000 */
[----:B------:R-:W-:Y:S01]  /*6360*/  F2FP.TF32.F32.PACK_B R38, R38 ;  /* 0x00000026ff26723e */ /* 0x000fe200024050ff */
[----:B------:R-:W-:Y:S01]  /*6370*/  FMUL R11, R33, R11 ;  /* 0x0000000b210b7220 */ /* 0x000fe20000400000 */
[----:B------:R-:W-:Y:S01]  /*6380*/  F2FP.TF32.F32.PACK_B R39, R39 ;  /* 0x00000027ff27723e */ /* 0x000fe200024050ff */
[C---:B------:R-:W-:Y:S01]  /*6390*/  FFMA R4, R35.reuse, R21, R4 ;  /* 0x0000001523047223 */ /* 0x040fe20000000004 */
[----:B------:R-:W-:Y:S01]  /*63a0*/  LOP3.LUT R21, R48, 0xffffe000, RZ, 0xc0, !PT ;  /* 0xffffe00030157812 */ /* 0x000fe200078ec0ff */
[----:B------:R-:W-:Y:S01]  /*63b0*/  FFMA R5, R35, R40, R5 ;  /* 0x0000002823057223 */ /* 0x000fe20000000005 */
[----:B------:R-:W-:Y:S01]  /*63c0*/  LOP3.LUT R40, R51, 0xffffe000, RZ, 0xc0, !PT ;  /* 0xffffe00033287812 */ /* 0x000fe200078ec0ff */
[----:B------:R-:W-:Y:S01]  /*63d0*/  FFMA R6, R35, R41, R6 ;  /* 0x0000002923067223 */ /* 0x000fe20000000006 */
[----:B------:R-:W-:Y:S01]  /*63e0*/  LOP3.LUT R41, R50, 0xffffe000, RZ, 0xc0, !PT ;  /* 0xffffe00032297812 */ /* 0x000fe200078ec0ff */
[----:B------:R-:W-:Y:S01]  /*63f0*/  FMUL R8, R33, R12 ;  /* 0x0000000c21087220 */ /* 0x000fe20000400000 */
[----:B------:R-:W-:Y:S01]  /*6400*/  F2FP.TF32.F32.PACK_B R4, R4 ;  /* 0x00000004ff04723e */ /* 0x000fe200024050ff */
[----:B------:R-:W-:Y:S01]  /*6410*/  FFMA R7, R35, R20, R11 ;  /* 0x0000001423077223 */ /* 0x000fe2000000000b */
[----:B------:R-:W-:Y:S01]  /*6420*/  LOP3.LUT R20, R49, 0xffffe000, RZ, 0xc0, !PT ;  /* 0xffffe00031147812 */ /* 0x000fe200078ec0ff */
[----:B------:R-:W-:Y:S01]  /*6430*/  FMUL R9, R33, R13 ;  /* 0x0000000d21097220 */ /* 0x000fe20000400000 */
[----:B------:R-:W-:Y:S01]  /*6440*/  F2FP.TF32.F32.PACK_B R5, R5 ;  /* 0x00000005ff05723e */ /* 0x000fe200024050ff */
[----:B------:R1:W-:Y:S01]  /*6450*/  STSM.16.M88.4 [R89+0x400], R36 ;  /* 0x0004002459007844 */ /* 0x0003e20000000200 */
[----:B------:R-:W-:Y:S01]  /*6460*/  F2FP.TF32.F32.PACK_B R6, R6 ;  /* 0x00000006ff06723e */ /* 0x000fe200024050ff */
[----:B------:R-:W-:Y:S01]  /*6470*/  FFMA R8, R35, R21, R8 ;  /* 0x0000001523087223 */ /* 0x000fe20000000008 */
[----:B------:R-:W-:Y:S01]  /*6480*/  LOP3.LUT R21, R44, 0xffffe000, RZ, 0xc0, !PT ;  /* 0xffffe0002c157812 */ /* 0x000fe200078ec0ff */
[C---:B------:R-:W-:Y:S01]  /*6490*/  FMUL R10, R33.reuse, R14 ;  /* 0x0000000e210a7220 */ /* 0x040fe20000400000 */
[C---:B------:R-:W-:Y:S01]  /*64a0*/  FMUL R15, R33.reuse, R15 ;  /* 0x0000000f210f7220 */ /* 0x040fe20000400000 */
[----:B------:R-:W-:Y:S01]  /*64b0*/  FMUL R12, R33, R16 ;  /* 0x00000010210c7220 */ /* 0x000fe20000400000 */
[C---:B------:R-:W-:Y:S01]  /*64c0*/  FFMA R9, R35.reuse, R20, R9 ;  /* 0x0000001423097223 */ /* 0x040fe20000000009 */
[C---:B------:R-:W-:Y:S01]  /*64d0*/  FFMA R10, R35.reuse, R41, R10 ;  /* 0x00000029230a7223 */ /* 0x040fe2000000000a */
[C---:B------:R-:W-:Y:S01]  /*64e0*/  FFMA R11, R35.reuse, R40, R15 ;  /* 0x00000028230b7223 */ /* 0x040fe2000000000f */
[----:B------:R-:W-:Y:S01]  /*64f0*/  FFMA R12, R35, R21, R12 ;  /* 0x00000015230c7223 */ /* 0x000fe2000000000c */
[----:B------:R-:W-:Y:S01]  /*6500*/  LOP3.LUT R20, R45, 0xffffe000, RZ, 0xc0, !PT ;  /* 0xffffe0002d147812 */ /* 0x000fe200078ec0ff */
[C---:B------:R-:W-:Y:S01]  /*6510*/  FMUL R13, R33.reuse, R17 ;  /* 0x00000011210d7220 */ /* 0x040fe20000400000 */
[----:B------:R-:W-:Y:S01]  /*6520*/  LOP3.LUT R21, R46, 0xffffe000, RZ, 0xc0, !PT ;  /* 0xffffe0002e157812 */ /* 0x000fe200078ec0ff */
[----:B------:R-:W-:Y:S01]  /*6530*/  FMUL R14, R33, R18 ;  /* 0x00000012210e7220 */ /* 0x000fe20000400000 */
[----:B------:R-:W-:Y:S01]  /*6540*/  LOP3.LUT R40, R47, 0xffffe000, RZ, 0xc0, !PT ;  /* 0xffffe0002f287812 */ /* 0x000fe200078ec0ff */
[----:B------:R-:W-:Y:S01]  /*6550*/  FMUL R19, R33, R19 ;  /* 0x0000001321137220 */ /* 0x000fe20000400000 */
[----:B------:R-:W-:Y:S01]  /*6560*/  F2FP.TF32.F32.PACK_B R7, R7 ;  /* 0x00000007ff07723e */ /* 0x000fe200024050ff */
[C---:B------:R-:W-:Y:S01]  /*6570*/  FFMA R13, R35.reuse, R20, R13 ;  /* 0x00000014230d7223 */ /* 0x040fe2000000000d */
[C---:B------:R-:W-:Y:S01]  /*6580*/  FFMA R14, R35.reuse, R21, R14 ;  /* 0x00000015230e7223 */ /* 0x040fe2000000000e */
[----:B------:R-:W-:Y:S01]  /*6590*/  FFMA R15, R35, R40, R19 ;  /* 0x00000028230f7223 */ /* 0x000fe20000000013 */
[----:B------:R-:W-:Y:S01]  /*65a0*/  F2FP.TF32.F32.PACK_B R8, R8 ;  /* 0x00000008ff08723e */ /* 0x000fe200024050ff */
[----:B------:R1:W-:Y:S01]  /*65b0*/  STSM.16.M88.4 [R92], R4 ;  /* 0x000000045c007844 */ /* 0x0003e20000000200 */
[----:B------:R-:W-:Y:S02]  /*65c0*/  F2FP.TF32.F32.PACK_B R9, R9 ;  /* 0x00000009ff09723e */ /* 0x000fe400024050ff */
[----:B------:R-:W-:Y:S02]  /*65d0*/  F2FP.TF32.F32.PACK_B R10, R10 ;  /* 0x0000000aff0a723e */ /* 0x000fe400024050ff */
[----:B------:R-:W-:Y:S02]  /*65e0*/  F2FP.TF32.F32.PACK_B R11, R11 ;  /* 0x0000000bff0b723e */ /* 0x000fe400024050ff */
[----:B------:R-:W-:Y:S02]  /*65f0*/  F2FP.TF32.F32.PACK_B R12, R12 ;  /* 0x0000000cff0c723e */ /* 0x000fe400024050ff */
[----:B------:R-:W-:Y:S01]  /*6600*/  F2FP.TF32.F32.PACK_B R13, R13 ;  /* 0x0000000dff0d723e */ /* 0x000fe200024050ff */
[----:B------:R1:W-:Y:S01]  /*6610*/  STSM.16.M88.4 [R91], R8 ;  /* 0x000000085b007844 */ /* 0x0003e20000000200 */
[----:B------:R-:W-:Y:S02]  /*6620*/  F2FP.TF32.F32.PACK_B R14, R14 ;  /* 0x0000000eff0e723e */ /* 0x000fe400024050ff */
[----:B------:R-:W-:Y:S05]  /*6630*/  F2FP.TF32.F32.PACK_B R15, R15 ;  /* 0x0000000fff0f723e */ /* 0x000fea00024050ff */
[----:B------:R1:W-:Y:S01]  /*6640*/  STSM.16.M88.4 [R90], R12 ;  /* 0x0000000c5a007844 */ /* 0x0003e20000000200 */
[----:B------:R-:W-:Y:S01]  /*6650*/  @!PT LDS RZ, [RZ] ;  /* 0x00000000fffff984 */ /* 0x000fe20000000800 */
[----:B------:R-:W-:Y:S01]  /*6660*/  @!PT LDS RZ, [RZ] ;  /* 0x00000000fffff984 */ /* 0x000fe20000000800 */
[----:B------:R-:W-:Y:S01]  /*6670*/  @!PT LDS RZ, [RZ] ;  /* 0x00000000fffff984 */ /* 0x000fe20000000800 */
[----:B------:R-:W-:Y:S01]  /*6680*/  @!PT LDS RZ, [RZ] ;  /* 0x00000000fffff984 */ /* 0x000fe20000000800 */
[----:B------:R2:W-:Y:S07]  /*6690*/  MEMBAR.ALL.CTA ;  /* 0x0000000000007992 */ /* 0x0005ee0000008000 */
[----:B--2---:R-:W2:Y:S02]  /*66a0*/  FENCE.VIEW.ASYNC.S ;  /* 0x00000000000073c6 */ /* 0x004ea40000000000 */
[----:B--2---:R-:W-:Y:S06]  /*66b0*/  BAR.SYNC.DEFER_BLOCKING 0x1, 0x80 ;  /* 0x0042000000007b1d */ /* 0x004fec0000010000 */
[----:B------:R-:W-:Y:S05]  /*66c0*/  @P0 BRA `(.L_x_104) ;  /* 0x00000000001c0947 */ /* 0x000fea0003800000 */
[----:B------:R-:W-:Y:S02]  /*66d0*/  UIADD3 UR6, UP0, UPT, UR54, 0x680, URZ ;  /* 0x0000068036067890 */ /* 0x000fe4000ff1e0ff */
[----:B------:R-:W-:Y:S02]  /*66e0*/  ULEA UR4, UR56, UR48, 0xd ;  /* 0x0000003038047291 */ /* 0x000fe4000f8e68ff */
[----:B------:R-:W-:Y:S02]  /*66f0*/  UIADD3.X UR7, UPT, UPT, URZ, UR55, URZ, UP0, !UPT ;  /* 0x00000037ff077290 */ /* 0x000fe400087fe4ff */
[----:B------:R-:W-:Y:S01]  /*6700*/  UIADD3 UR40, UPT, UPT, UR4, 0x400, URZ ;  /* 0x0000040004287890 */ /* 0x000fe2000fffe0ff */
[----:B------:R-:W-:Y:S08]  /*6710*/  UMOV UR43, UR36 ;  /* 0x00000024002b7c82 */ /* 0x000ff00008000000 */
[----:B------:R2:W-:Y:S02]  /*6720*/  UTMASTG.3D [UR40], [UR6] ;  /* 0x00000028060073b5 */ /* 0x0005e40008010000 */
[----:B--2---:R0:W-:Y:S02]  /*6730*/  UTMACMDFLUSH ;  /* 0x00000000000079b7 */ /* 0x0041e40000000000 */
.L_x_104:
[----:B------:R-:W-:Y:S05]  /*6740*/  BSYNC.RECONVERGENT B0 ;  /* 0x0000000000007941 */ /* 0x000fea0003800200 */
.L_x_103:
[----:B------:R-:W-:Y:S01]  /*6750*/  UIADD3 UR40, UPT, UPT, UR56, 0x1, URZ ;  /* 0x0000000138287890 */ /* 0x000fe2000fffe0ff */
[----:B------:R-:W-:Y:S03]  /*6760*/  BSSY.RECONVERGENT B0, `(.L_x_105) ;  /* 0x0000005000007945 */ /* 0x000fe60003800200 */
[----:B------:R-:W-:Y:S04]  /*6770*/  UISETP.NE.AND UP0, UPT, UR40, 0x3, UPT ;  /* 0x000000032800788c */ /* 0x000fe8000bf05270 */
[----:B------:R-:W-:Y:S01]  /*6780*/  USEL UR43, UR40, URZ, UP0 ;  /* 0x000000ff282b7287 */ /* 0x000fe20008000000 */
[----:B------:R-:W-:Y:S11]  /*6790*/  @P0 BRA `(.L_x_106) ;  /* 0x0000000000040947 */ /* 0x000ff60003800000 */
[----:B------:R-:W-:Y:S04]  /*67a0*/  DEPBAR.LE SB0, 0x1 ;  /* 0x000080400000791a */ /* 0x000fe80000000000 */
.L_x_106:
[----:B------:R-:W-:Y:S05]  /*67b0*/  BSYNC.RECONVERGENT B0 ;  /* 0x0000000000007941 */ /* 0x000fea0003800200 */
.L_x_105:
[----:B------:R-:W-:Y:S01]  /*67c0*/  BAR.SYNC.DEFER_BLOCKING 0x1, 0x80 ;  /* 0x0042000000007b1d */ /* 0x000fe20000010000 */
[----:B------:R-:W-:Y:S01]  /*67d0*/  ISETP.NE.AND P1, PT, R83, RZ, PT ;  /* 0x000000ff5300720c */ /* 0x000fe20003f25270 */
[----:B------:R-:W-:Y:S01]  /*67e0*/  UISETP.NE.AND UP0, UPT, UR50, URZ, UPT ;  /* 0x000000ff3200728c */ /* 0x000fe2000bf05270 */
[----:B------:R-:W-:Y:S11]  /*67f0*/  LEA R2, R43, UR48, 0x3 ;  /* 0x000000302b027c11 */ /* 0x000ff6000f8e18ff */
[----:B------:R-:W-:Y:S01]  /*6800*/  @P1 SHF.L.U32 R3, R42, 0x1f, RZ ;  /* 0x0000001f2a031819 */ /* 0x000fe200000006ff */
[----:B------:R-:W-:Y:S06]  /*6810*/  BRA.U !UP0, `(.L_x_107) ;  /* 0x0000000108247547 */ /* 0x000fec000b800000 */
[----:B-1----:R-:W-:Y:S01]  /*6820*/  IMAD.U32 R5, RZ, RZ, UR49 ;  /* 0x00000031ff057e24 */ /* 0x002fe2000f8e00ff */
[----:B------:R-:W-:Y:S01]  /*6830*/  MOV R0, UR37 ;  /* 0x0000002500007c02 */ /* 0x000fe20008000f00 */
[----:B------:R-:W-:Y:S03]  /*6840*/  UIADD3 UR49, UPT, UPT, UR49, 0x1, URZ ;  /* 0x0000000131317890 */ /* 0x000fe6000fffe0ff */
[----:B------:R-:W-:Y:S01]  /*6850*/  @P1 LEA R5, R5, UR48, 0x3 ;  /* 0x0000003005051c11 */ /* 0x000fe2000f8e18ff */
[----:B------:R-:W-:Y:S04]  /*6860*/  UISETP.NE.AND UP0, UPT, UR49, 0x3, UPT ;  /* 0x000000033100788c */ /* 0x000fe8000bf05270 */
[----:B------:R-:W-:Y:S01]  /*6870*/  @P1 VIADD R5, R5, 0xd8 ;  /* 0x000000d805051836 */ /* 0x000fe20000000000 */
[----:B------:R-:W-:Y:S04]  /*6880*/  USEL UR49, UR49, URZ, UP0 ;  /* 0x000000ff31317287 */ /* 0x000fe80008000000 */
[----:B------:R-:W-:Y:S04]  /*6890*/  @P1 PRMT R0, R0, 0x654, R5 ;  /* 0x0000065400001816 */ /* 0x000fe80000000005 */
[----:B------:R2:W-:Y:S04]  /*68a0*/  @P1 SYNCS.ARRIVE.TRANS64.RED.A1T0 RZ, [R0+URZ], RZ ;  /* 0x000000ff00ff19a7 */ /* 0x0005e800081004ff */
.L_x_107:
[----:B------:R-:W3:Y:S01]  /*68b0*/  @P1 SYNCS.PHASECHK.TRANS64.TRYWAIT P0, [R2+URZ+0xc0], R3 ;  /* 0x0000c003020015a7 */ /* 0x000ee200080011ff */
[----:B------:R-:W-:Y:S01]  /*68c0*/  BSSY B1, `(.L_x_108) ;  /* 0x0000017000017945 */ /* 0x000fe20003800000 */
[----:B---3--:R-:W-:Y:S03]  /*68d0*/  @P1 SEL R87, RZ, 0x1, !P0 ;  /* 0x00000001ff571807 */ /* 0x008fe60004000000 */
[----:B------:R-:W-:Y:S05]  /*68e0*/  @!P1 BRA `(.L_x_109) ;  /* 0x0000000000509947 */ /* 0x000fea0003800000 */
[----:B------:R-:W-:Y:S01]  /*68f0*/  ISETP.NE.AND P1, PT, R88, RZ, PT ;  /* 0x000000ff5800720c */ /* 0x000fe20003f25270 */
[----:B------:R-:W-:Y:S01]  /*6900*/  BSSY B0, `(.L_x_110) ;  /* 0x000000a000007945 */ /* 0x000fe20003800000 */
[----:B------:R-:W-:Y:S11]  /*6910*/  ISETP.NE.AND P0, PT, R87, RZ, PT ;  /* 0x000000ff5700720c */ /* 0x000ff60003f05270 */
[----:B-1----:R-:W-:Y:S05]  /*6920*/  @P1 IMAD R4, R43, 0x800, R72 ;  /* 0x000008002b041824 */ /* 0x002fea00078e0248 */
[----:B------:R-:W-:Y:S05]  /*6930*/  @P1 LEA R4, R4, UR48, 0x2 ;  /* 0x0000003004041c11 */ /* 0x000fea000f8e10ff */
[--C-:B------:R-:W-:Y:S02]  /*6940*/  @P1 IMAD.IADD R3, R85, 0x1, R4.reuse ;  /* 0x0000000155031824 */ /* 0x100fe400078e0204 */
[----:B--2---:R-:W-:Y:S01]  /*6950*/  @P1 IMAD.IADD R0, R86, 0x1, R4 ;  /* 0x0000000156001824 */ /* 0x004fe200078e0204 */
[----:B------:R-:W-:Y:S06]  /*6960*/  @P0 BRA `(.L_x_111) ;  /* 0x00000000000c0947 */ /* 0x000fec0003800000 */
[----:B------:R-:W-:Y:S04]  /*6970*/  SHF.L.U32 R5, R42, 0x1f, RZ ;  /* 0x0000001f2a057819 */ /* 0x000fe800000006ff */
[----:B------:R-:W1:Y:S02]  /*6980*/  SYNCS.PHASECHK.TRANS64.TRYWAIT P0, [R2+URZ+0xc0], R5 ;  /* 0x0000c005020075a7 */ /* 0x000e6400080011ff */
[----:B-1----:R-:W-:Y:S05]  /*6990*/  @!P0 BRA `(.L_x_112) ;  /* 0x0000001800388947 */ /* 0x002fea0003800000 */
.L_x_111:
[----:B------:R-:W-:Y:S05]  /*69a0*/  BSYNC B0 ;  /* 0x0000000000007941 */ /* 0x000fea0003800000 */
.L_x_110:
[----:B------:R-:W-:Y:S11]  /*69b0*/  ISETP.NE.AND P0, PT, R88, RZ, PT ;  /* 0x000000ff5800720c */ /* 0x000ff60003f05270 */
[----:B------:R-:W-:Y:S02]  /*69c0*/  @!UPT UIADD3 URZ, UPT, UPT, URZ, URZ, URZ ;  /* 0x000000fffffff290 */ /* 0x000fe4000fffe0ff */
[----:B-1----:R-:W-:Y:S01]  /*69d0*/  @P0 IADD3 R2, PT, PT, R86, R3, RZ ;  /* 0x0000000356020210 */ /* 0x002fe20007ffe0ff */
[----:B------:R-:W-:Y:S05]  /*69e0*/  @P0 WARPSYNC.ALL ;  /* 0x0000000000000948 */ /* 0x000fea0003800000 */
[----:B------:R3:W4:Y:S04]  /*69f0*/  @P0 LDSM.16.M88.4 R56, [R4+0x400] ;  /* 0x000400000438083b */ /* 0x0007280000000200 */
[----:B------:R3:W1:Y:S04]  /*6a00*/  @P0 LDSM.16.M88.4 R52, [R0+0x400] ;  /* 0x000400000034083b */ /* 0x0006680000000200 */
[----:B------:R3:W2:Y:S04]  /*6a10*/  @P0 LDSM.16.M88.4 R48, [R3+0x400] ;  /* 0x000400000330083b */ /* 0x0006a80000000200 */
[----:B------:R3:W1:Y:S02]  /*6a20*/  @P0 LDSM.16.M88.4 R44, [R2+0x400] ;  /* 0x00040000022c083b */ /* 0x0006640000000200 */
.L_x_109:
[----:B------:R-:W-:Y:S05]  /*6a30*/  BSYNC B1 ;  /* 0x0000000000017941 */ /* 0x000fea0003800000 */
.L_x_108:
[----:B--23--:R-:W-:Y:S05]  /*6a40*/  VIADD R0, R34, 0x20 ;  /* 0x0000002022007836 */ /* 0x00cfea0000000000 */
[----:B------:R-:W-:Y:S04]  /*6a50*/  SHF.R.U32.HI R0, RZ, 0x15, R0 ;  /* 0x00000015ff007819 */ /* 0x000fe80000011600 */
[----:B------:R-:W-:Y:S11]  /*6a60*/  LOP3.LUT P0, RZ, R0, 0x3, R73, 0x48, !PT ;  /* 0x0000000300ff7812 */ /* 0x000ff60007804849 */
[----:B------:R-:W-:Y:S02]  /*6a70*/  @!UPT UIADD3 URZ, UPT, UPT, URZ, URZ, URZ ;  /* 0x000000fffffff290 */ /* 0x000fe4000fffe0ff */
[----:B------:R-:W-:Y:S05]  /*6a80*/  @!P0 BRA `(.L_x_113) ;  /* 0x0000000000408947 */ /* 0x000fea0003800000 */
[----:B------:R-:W2:Y:S01]  /*6a90*/  LDCU.64 UR8, c[0x4][0x70] ;  /* 0x01000e00ff0877ac */ /* 0x000ea20008000a00 */
[----:B------:R-:W-:Y:S01]  /*6aa0*/  MOV R3, 0x0 ;  /* 0x0000000000037802 */ /* 0x000fe20000000f00 */
[----:B-1----:R-:W-:Y:S02]  /*6ab0*/  HFMA2 R12, -RZ, RZ, 0, 5.9604644775390625e-08 ;  /* 0x00000001ff0c7431 */ /* 0x002fe400000001ff */
[----:B------:R-:W-:Y:S02]  /*6ac0*/  IMAD.MOV.U32 R8, RZ, RZ, 0x192 ;  /* 0x00000192ff087424 */ /* 0x000fe400078e00ff */
[----:B------:R-:W-:Y:S01]  /*6ad0*/  IMAD.MOV.U32 R13, RZ, RZ, RZ ;  /* 0x000000ffff0d7224 */ /* 0x000fe200078e00ff */
[----:B------:R-:W1:Y:S01]  /*6ae0*/  LDCU.64 UR6, c[0x4][0x78] ;  /* 0x01000f00ff0677ac */ /* 0x000e620008000a00 */
[----:B------:R-:W3:Y:S01]  /*6af0*/  LDC.64 R2, c[0x4][R3] ;  /* 0x0100000003027b82 */ /* 0x000ee20000000a00 */
[----:B------:R-:W5:Y:S01]  /*6b00*/  LDCU.64 UR4, c[0x4][0x10] ;  /* 0x01000200ff0477ac */ /* 0x000f620008000a00 */
[----:B--2---:R-:W-:Y:S01]  /*6b10*/  MOV R5, UR9 ;  /* 0x0000000900057c02 */ /* 0x004fe20008000f00 */
[----:B------:R-:W-:Y:S01]  /*6b20*/  IMAD.U32 R4, RZ, RZ, UR8 ;  /* 0x00000008ff047e24 */ /* 0x000fe2000f8e00ff */
[----:B-1----:R-:W-:Y:S01]  /*6b30*/  MOV R7, UR7 ;  /* 0x0000000700077c02 */ /* 0x002fe20008000f00 */
[----:B------:R-:W-:Y:S01]  /*6b40*/  IMAD.U32 R6, RZ, RZ, UR6 ;  /* 0x00000006ff067e24 */ /* 0x000fe2000f8e00ff */
[----:B-----5:R-:W-:Y:S01]  /*6b50*/  MOV R11, UR5 ;  /* 0x00000005000b7c02 */ /* 0x020fe20008000f00 */
[----:B------:R-:W-:Y:S02]  /*6b60*/  IMAD.U32 R10, RZ, RZ, UR4 ;  /* 0x00000004ff0a7e24 */ /* 0x000fe4000f8e00ff */
[----:B------:R-:W-:Y:S07]  /*6b70*/  LEPC R20, `(.L_x_113) ;  /* 0x000000001014794e */ /* 0x000fee0000000000 */
[----:B---34-:R-:W-:Y:S05]  /*6b80*/  CALL.ABS.NOINC R2 ;  /* 0x0000000002007343 */ /* 0x018fea0003c00000 */
.L_x_113:
[----:B------:R-:W-:Y:S01]  /*6b90*/  ISETP.NE.AND P0, PT, R79, RZ, PT ;  /* 0x000000ff4f00720c */ /* 0x000fe20003f05270 */
[----:B------:R-:W-:Y:S05]  /*6ba0*/  WARPSYNC.ALL ;  /* 0x0000000000007948 */ /* 0x000fea0003800000 */
[----:B------:R-:W-:Y:S01]  /*6bb0*/  R2UR UR4, R34 ;  /* 0x00000000220472ca */ /* 0x000fe200000e0000 */
[----:B------:R-:W-:Y:S01]  /*6bc0*/  IMAD.U32 R87, RZ, RZ, UR43 ;  /* 0x0000002bff577e24 */ /* 0x000fe2000f8e00ff */
[----:B------:R-:W-:Y:S01]  /*6bd0*/  R2UR UR5, R84 ;  /* 0x00000000540572ca */ /* 0x000fe200000e0000 */
[----:B------:R-:W-:Y:S01]  /*6be0*/  BSSY.RECONVERGENT B0, `(.L_x_114) ;  /* 0x0000060000007945 */ /* 0x000fe20003800200 */
[----:B----4-:R-:W-:Y:S01]  /*6bf0*/  LOP3.LUT R0, R56, 0xffffe000, RZ, 0xc0, !PT ;  /* 0xffffe00038007812 */ /* 0x010fe200078ec0ff */
[----:B------:R-:W-:Y:S01]  /*6c00*/  IMAD R87, R87, 0x800, R72 ;  /* 0x0000080057577824 */ /* 0x000fe200078e0248 */
[----:B------:R-:W-:Y:S02]  /*6c10*/  LOP3.LUT R2, R57, 0xffffe000, RZ, 0xc0, !PT ;  /* 0xffffe00039027812 */ /* 0x000fe400078ec0ff */
[----:B------:R-:W-:Y:S02]  /*6c20*/  LOP3.LUT R3, R58, 0xffffe000, RZ, 0xc0, !PT ;  /* 0xffffe0003a037812 */ /* 0x000fe400078ec0ff */
[----:B------:R-:W-:Y:S02]  /*6c30*/  LOP3.LUT R20, R59, 0xffffe000, RZ, 0xc0, !PT ;  /* 0xffffe0003b147812 */ /* 0x000fe400078ec0ff */
[----:B-1----:R-:W-:Y:S01]  /*6c40*/  LOP3.LUT R21, R52, 0xffffe000, RZ, 0xc0, !PT ;  /* 0xffffe00034157812 */ /* 0x002fe200078ec0ff */
[----:B------:R-:W1:Y:S01]  /*6c50*/  LDTM.16dp128bit.x8 R4, tmem[UR4+0x20] ;  /* 0x00002004000479ee */ /* 0x000e620008180000 */
[----:B------:R-:W-:Y:S01]  /*6c60*/  LOP3.LUT R36, R53, 0xffffe000, RZ, 0xc0, !PT ;  /* 0xffffe00035247812 */ /* 0x000fe200078ec0ff */
[----:B------:R-:W-:Y:S01]  /*6c70*/  UIADD3 UR5, UPT, UPT, UR5, 0x140, URZ ;  /* 0x0000014005057890 */ /* 0x000fe2000fffe0ff */
[----:B------:R-:W-:Y:S01]  /*6c80*/  LOP3.LUT R37, R54, 0xffffe000, RZ, 0xc0, !PT ;  /* 0xffffe00036257812 */ /* 0x000fe200078ec0ff */
[----:B------:R-:W-:Y:S01]  /*6c90*/  NOP ;  /* 0x0000000000007918 */ /* 0x000fe20000000000 */
[----:B------:R-:W-:Y:S01]  /*6ca0*/  LOP3.LUT R38, R55, 0xffffe000, RZ, 0xc0, !PT ;  /* 0xffffe00037267812 */ /* 0x000fe200078ec0ff */
[----:B------:R-:W-:Y:S01]  /*6cb0*/  UPRMT UR5, UR37, 0x654, UR5 ;  /* 0x0000065425057896 */ /* 0x000fe20008000005 */
[----:B------:R-:W-:Y:S02]  /*6cc0*/  LOP3.LUT R39, R48, 0xffffe000, RZ, 0xc0, !PT ;  /* 0xffffe00030277812 */ /* 0x000fe400078ec0ff */
[----:B------:R-:W-:Y:S02]  /*6cd0*/  LOP3.LUT R40, R49, 0xffffe000, RZ, 0xc0, !PT ;  /* 0xffffe00031287812 */ /* 0x000fe400078ec0ff */
[----:B------:R-:W-:Y:S02]  /*6ce0*/  LOP3.LUT R41, R50, 0xffffe000, RZ, 0xc0, !PT ;  /* 0xffffe00032297812 */ /* 0x000fe400078ec0ff */
[----:B------:R-:W-:Y:S02]  /*6cf0*/  LOP3.LUT R42, R51, 0xffffe000, RZ, 0xc0, !PT ;  /* 0xffffe000332a7812 */ /* 0x000fe400078ec0ff */
[----:B------:R-:W-:Y:S01]  /*6d00*/  LOP3.LUT R43, R44, 0xffffe000, RZ, 0xc0, !PT ;  /* 0xffffe0002c2b7812 */ /* 0x000fe200078ec0ff */
[----:B-1----:R-:W-:Y:S01]  /*6d10*/  SYNCS.ARRIVE.TRANS64.RED.A1T0 RZ, [UR5], RZ ;  /* 0x000000ffffff79a7 */ /* 0x002fe20008100405 */
[----:B------:R-:W-:Y:S02]  /*6d20*/  LOP3.LUT R44, R45, 0xffffe000, RZ, 0xc0, !PT ;  /* 0xffffe0002d2c7812 */ /* 0x000fe400078ec0ff */
[----:B------:R-:W-:Y:S02]  /*6d30*/  LEA R87, R87, UR48, 0x2 ;  /* 0x0000003057577c11 */ /* 0x000fe4000f8e10ff */
[----:B------:R-:W-:Y:S02]  /*6d40*/  LOP3.LUT R45, R46, 0xffffe000, RZ, 0xc0, !PT ;  /* 0xffffe0002e2d7812 */ /* 0x000fe400078ec0ff */
[----:B------:R-:W-:Y:S01]  /*6d50*/  LOP3.LUT R46, R47, 0xffffe000, RZ, 0xc0, !PT ;  /* 0xffffe0002f2e7812 */ /* 0x000fe200078ec0ff */
[C---:B------:R-:W-:Y:S01]  /*6d60*/  FMUL R4, R33.reuse, R4 ;  /* 0x0000000421047220 */ /* 0x040fe20000400000 */
[C-C-:B------:R-:W-:Y:S01]  /*6d70*/  IADD3 R84, PT, PT, R86.reuse, 0x400, R87.reuse ;  /* 0x0000040056547810 */ /* 0x140fe20007ffe057 */
[----:B------:R-:W-:Y:S01]  /*6d80*/  FMUL R5, R33, R5 ;  /* 0x0000000521057220 */ /* 0x000fe20000400000 */
[----:B------:R-:W-:Y:S01]  /*6d90*/  IADD3 R85, PT, PT, R85, 0x400, R87 ;  /* 0x0000040055557810 */ /* 0x000fe20007ffe057 */
[C---:B------:R-:W-:Y:S01]  /*6da0*/  FMUL R6, R33.reuse, R6 ;  /* 0x0000000621067220 */ /* 0x040fe20000400000 */
[----:B------:R-:W-:Y:S01]  /*6db0*/  FMUL R7, R33, R7 ;  /* 0x0000000721077220 */ /* 0x000fe20000400000 */
[----:B------:R-:W-:Y:S01]  /*6dc0*/  FFMA R4, R35, R0, R4 ;  /* 0x0000000023047223 */ /* 0x000fe20000000004 */
[----:B------:R-:W-:Y:S01]  /*6dd0*/  FMUL R8, R33, R8 ;  /* 0x0000000821087220 */ /* 0x000fe20000400000 */
[----:B------:R-:W-:Y:S01]  /*6de0*/  FFMA R5, R35, R2, R5 ;  /* 0x0000000223057223 */ /* 0x000fe20000000005 */
[----:B------:R-:W-:Y:S01]  /*6df0*/  FMUL R9, R33, R9 ;  /* 0x0000000921097220 */ /* 0x000fe20000400000 */
[----:B------:R-:W-:Y:S01]  /*6e00*/  FFMA R6, R35, R3, R6 ;  /* 0x0000000323067223 */ /* 0x000fe20000000006 */
[----:B------:R-:W-:Y:S01]  /*6e10*/  F2FP.TF32.F32.PACK_B R4, R4 ;  /* 0x00000004ff04723e */ /* 0x000fe200024050ff */
[----:B------:R-:W-:Y:S01]  /*6e20*/  FMUL R10, R33, R10 ;  /* 0x0000000a210a7220 */ /* 0x000fe20000400000 */
[----:B------:R-:W-:Y:S01]  /*6e30*/  F2FP.TF32.F32.PACK_B R5, R5 ;  /* 0x00000005ff05723e */ /* 0x000fe200024050ff */
[----:B------:R-:W-:Y:S01]  /*6e40*/  FFMA R7, R35, R20, R7 ;  /* 0x0000001423077223 */ /* 0x000fe20000000007 */
[----:B------:R-:W-:Y:S01]  /*6e50*/  FMUL R11, R33, R11 ;  /* 0x0000000b210b7220 */ /* 0x000fe20000400000 */
        /* <DEDUP_REMOVED lines=8> */
[----:B------:R-:W-:Y:S01]  /*6ee0*/  F2FP.TF32.F32.PACK_B R6, R6 ;  /* 0x00000006ff06723e */ /* 0x000fe200024050ff */
[----:B------:R-:W-:Y:S01]  /*6ef0*/  FFMA R12, R35, R39, R12 ;  /* 0x00000027230c7223 */ /* 0x000fe2000000000c */
[----:B------:R-:W-:Y:S01]  /*6f00*/  F2FP.TF32.F32.PACK_B R7, R7 ;  /* 0x00000007ff07723e */ /* 0x000fe200024050ff */
[----:B------:R-:W-:Y:S01]  /*6f10*/  FMUL R16, R33, R16 ;  /* 0x0000001021107220 */ /* 0x000fe20000400000 */
[----:B------:R-:W-:Y:S01]  /*6f20*/  FFMA R13, R35, R40, R13 ;  /* 0x00000028230d7223 */ /* 0x000fe2000000000d */
[----:B------:R-:W-:Y:S01]  /*6f30*/  FMUL R17, R33, R17 ;  /* 0x0000001121117220 */ /* 0x000fe20000400000 */
[----:B------:R-:W-:Y:S01]  /*6f40*/  FFMA R14, R35, R41, R14 ;  /* 0x00000029230e7223 */ /* 0x000fe2000000000e */
[----:B------:R1:W-:Y:S01]  /*6f50*/  STSM.16.M88.4 [R87+0x400], R4 ;  /* 0x0004000457007844 */ /* 0x0003e20000000200 */
[----:B------:R-:W-:Y:S01]  /*6f60*/  FMUL R18, R33, R18 ;  /* 0x0000001221127220 */ /* 0x000fe20000400000 */
[----:B------:R-:W-:Y:S01]  /*6f70*/  FFMA R15, R35, R42, R15 ;  /* 0x0000002a230f7223 */ /* 0x000fe2000000000f */
[----:B------:R-:W-:Y:S01]  /*6f80*/  FMUL R19, R33, R19 ;  /* 0x0000001321137220 */ /* 0x000fe20000400000 */
[----:B------:R-:W-:Y:S01]  /*6f90*/  F2FP.TF32.F32.PACK_B R8, R8 ;  /* 0x00000008ff08723e */ /* 0x000fe200024050ff */
[C---:B------:R-:W-:Y:S01]  /*6fa0*/  FFMA R16, R35.reuse, R43, R16 ;  /* 0x0000002b23107223 */ /* 0x040fe20000000010 */
[----:B------:R-:W-:Y:S01]  /*6fb0*/  F2FP.TF32.F32.PACK_B R9, R9 ;  /* 0x00000009ff09723e */ /* 0x000fe200024050ff */
[C---:B------:R-:W-:Y:S01]  /*6fc0*/  FFMA R17, R35.reuse, R44, R17 ;  /* 0x0000002c23117223 */ /* 0x040fe20000000011 */
[----:B------:R-:W-:Y:S01]  /*6fd0*/  F2FP.TF32.F32.PACK_B R10, R10 ;  /* 0x0000000aff0a723e */ /* 0x000fe200024050ff */
[C---:B------:R-:W-:Y:S01]  /*6fe0*/  FFMA R18, R35.reuse, R45, R18 ;  /* 0x0000002d23127223 */ /* 0x040fe20000000012 */
[----:B------:R-:W-:Y:S01]  /*6ff0*/  F2FP.TF32.F32.PACK_B R11, R11 ;  /* 0x0000000bff0b723e */ /* 0x000fe200024050ff */
[----:B------:R-:W-:Y:S01]  /*7000*/  FFMA R19, R35, R46, R19 ;  /* 0x0000002e23137223 */ /* 0x000fe20000000013 */
[----:B------:R-:W-:Y:S01]  /*7010*/  F2FP.TF32.F32.PACK_B R12, R12 ;  /* 0x0000000cff0c723e */ /* 0x000fe200024050ff */
[----:B------:R-:W-:Y:S01]  /*7020*/  IMAD.IADD R86, R86, 0x1, R85 ;  /* 0x0000000156567824 */ /* 0x000fe200078e0255 */
[----:B------:R-:W-:Y:S01]  /*7030*/  F2FP.TF32.F32.PACK_B R13, R13 ;  /* 0x0000000dff0d723e */ /* 0x000fe200024050ff */
[----:B------:R1:W-:Y:S01]  /*7040*/  STSM.16.M88.4 [R84], R8 ;  /* 0x0000000854007844 */ /* 0x0003e20000000200 */
        /* <DEDUP_REMOVED lines=18> */
[----:B------:R-:W-:Y:S02]  /*7170*/  UIADD3 UR5, UPT, UPT, UR41, 0x20, URZ ;  /* 0x0000002029057890 */ /* 0x000fe4000fffe0ff */
[----:B------:R-:W-:Y:S02]  /*7180*/  UIADD3 UR4, UPT, UPT, UR10, 0x400, URZ ;  /* 0x000004000a047890 */ /* 0x000fe4000fffe0ff */
[----:B------:R-:W-:Y:S01]  /*7190*/  UIADD3.X UR9, UPT, UPT, URZ, UR55, URZ, UP0, !UPT ;  /* 0x00000037ff097290 */ /* 0x000fe200087fe4ff */
[----:B------:R-:W-:Y:S01]  /*71a0*/  UMOV UR6, UR42 ;  /* 0x0000002a00067c82 */ /* 0x000fe20008000000 */
[----:B------:R-:W-:Y:S07]  /*71b0*/  UMOV UR7, UR36 ;  /* 0x0000002400077c82 */ /* 0x000fee0008000000 */
[----:B------:R2:W-:Y:S02]  /*71c0*/  UTMASTG.3D [UR4], [UR8] ;  /* 0x00000004080073b5 */ /* 0x0005e40008010000 */
[----:B--2---:R0:W-:Y:S02]  /*71d0*/  UTMACMDFLUSH ;  /* 0x00000000000079b7 */ /* 0x0041e40000000000 */
.L_x_115:
[----:B------:R-:W-:Y:S05]  /*71e0*/  BSYNC.RECONVERGENT B0 ;  /* 0x0000000000007941 */ /* 0x000fea0003800200 */
.L_x_114:
[----:B------:R-:W-:Y:S01]  /*71f0*/  UIADD3 UR43, UPT, UPT, UR43, 0x1, URZ ;  /* 0x000000012b2b7890 */ /* 0x000fe2000fffe0ff */
[----:B------:R-:W-:Y:S03]  /*7200*/  BSSY.RECONVERGENT B0, `(.L_x_116) ;  /* 0x0000008000007945 */ /* 0x000fe60003800200 */
[----:B------:R-:W-:Y:S04]  /*7210*/  UISETP.NE.AND UP0, UPT, UR43, 0x3, UPT ;  /* 0x000000032b00788c */ /* 0x000fe8000bf05270 */
[----:B------:R-:W-:Y:S02]  /*7220*/  UISETP.EQ.XOR UP1, UPT, UR40, 0x3, !UP0 ;  /* 0x000000032800788c */ /* 0x000fe4000c722a70 */
[----:B------:R-:W-:Y:S02]  /*7230*/  USEL UR56, UR43, URZ, UP0 ;  /* 0x000000ff2b387287 */ /* 0x000fe40008000000 */
[----:B------:R-:W-:Y:S04]  /*7240*/  USEL UR4, URZ, 0x1, !UP1 ;  /* 0x00000001ff047887 */ /* 0x000fe8000c800000 */
[----:B------:R-:W-:Y:S01]  /*7250*/  ULOP3.LUT UR51, UR51, UR4, URZ, 0x3c, !UPT ;  /* 0x0000000433337292 */ /* 0x000fe2000f8e3cff */
[----:B------:R-:W-:Y:S11]  /*7260*/  @P0 BRA `(.L_x_117) ;  /* 0x0000000000040947 */ /* 0x000ff60003800000 */
[----:B------:R-:W-:Y:S04]  /*7270*/  DEPBAR.LE SB0, 0x1 ;  /* 0x000080400000791a */ /* 0x000fe80000000000 */
.L_x_117:
[----:B------:R-:W-:Y:S05]  /*7280*/  BSYNC.RECONVERGENT B0 ;  /* 0x0000000000007941 */ /* 0x000fea0003800200 */
.L_x_116:
[----:B------:R-:W-:Y:S01]  /*7290*/  BAR.SYNC.DEFER_BLOCKING 0x1, 0x80 ;  /* 0x0042000000007b1d */ /* 0x000fe20000010000 */
[----:B------:R-:W-:Y:S01]  /*72a0*/  UISETP.NE.AND UP0, UPT, UR50, -0x2, UPT ;  /* 0xfffffffe3200788c */ /* 0x000fe2000bf05270 */
[----:B------:R-:W-:Y:S08]  /*72b0*/  IADD3 R0, PT, PT, R30, 0x1, RZ ;  /* 0x000000011e007810 */ /* 0x000ff00007ffe0ff */
[----:B------:R-:W-:Y:S05]  /*72c0*/  BRA.U !UP0, `(.L_x_118) ;  /* 0x0000000108287547 */ /* 0x000fea000b800000 */
[----:B------:R-:W-:Y:S01]  /*72d0*/  ISETP.NE.AND P0, PT, R83, RZ, PT ;  /* 0x000000ff5300720c */ /* 0x000fe20003f05270 */
[----:B------:R-:W-:Y:S01]  /*72e0*/  IMAD.U32 R3, RZ, RZ, UR49 ;  /* 0x00000031ff037e24 */ /* 0x000fe2000f8e00ff */
[----:B------:R-:W-:Y:S01]  /*72f0*/  UIADD3 UR49, UPT, UPT, UR49, 0x1, URZ ;  /* 0x0000000131317890 */ /* 0x000fe2000fffe0ff */
[----:B------:R-:W-:Y:S03]  /*7300*/  IMAD.U32 R2, RZ, RZ, UR37 ;  /* 0x00000025ff027e24 */ /* 0x000fe6000f8e00ff */
[----:B------:R-:W-:Y:S04]  /*7310*/  UISETP.NE.AND UP0, UPT, UR49, 0x3, UPT ;  /* 0x000000033100788c */ /* 0x000fe8000bf05270 */
[----:B------:R-:W-:Y:S03]  /*7320*/  USEL UR49, UR49, URZ, UP0 ;  /* 0x000000ff31317287 */ /* 0x000fe60008000000 */
[----:B------:R-:W-:Y:S05]  /*7330*/  @P0 LEA R3, R3, UR48, 0x3 ;  /* 0x0000003003030c11 */ /* 0x000fea000f8e18ff */
[----:B------:R-:W-:Y:S05]  /*7340*/  @P0 VIADD R3, R3, 0xd8 ;  /* 0x000000d803030836 */ /* 0x000fea0000000000 */
[----:B------:R-:W-:Y:S04]  /*7350*/  @P0 PRMT R2, R2, 0x654, R3 ;  /* 0x0000065402020816 */ /* 0x000fe80000000003 */
[----:B------:R2:W-:Y:S03]  /*7360*/  @P0 SYNCS.ARRIVE.TRANS64.RED.A1T0 RZ, [R2+URZ], RZ ;  /* 0x000000ff02ff09a7 */ /* 0x0005e600081004ff */
.L_x_118:
[----:B------:R-:W-:Y:S01]  /*7370*/  ISETP.NE.AND P2, PT, R80, RZ, PT ;  /* 0x000000ff5000720c */ /* 0x000fe20003f45270 */
[----:B------:R-:W-:Y:S01]  /*7380*/  UIADD3 UR50, UPT, UPT, UR50, 0x2, URZ ;  /* 0x0000000232327890 */ /* 0x000fe2000fffe0ff */
[----:B------:R-:W-:Y:S01]  /*7390*/  ISETP.NE.AND P0, PT, R82, 0x2, PT ;  /* 0x000000025200780c */ /* 0x000fe20003f05270 */
[----:B------:R-:W-:Y:S01]  /*73a0*/  IMAD.IADD R20, R29, 0x1, R66 ;  /* 0x000000011d147824 */ /* 0x000fe200078e0242 */
[----:B------:R-:W-:Y:S01]  /*73b0*/  ISETP.NE.AND P1, PT, R0, 0x4, PT ;  /* 0x000000040000780c */ /* 0x000fe20003f25270 */
[----:B------:R-:W-:Y:S01]  /*73c0*/  IMAD.IADD R21, R31, 0x1, R68 ;  /* 0x000000011f157824 */ /* 0x000fe200078e0244 */
[----:B--2---:R-:W-:Y:S02]  /*73d0*/  SEL R2, RZ, 0x1, P0 ;  /* 0x00000001ff027807 */ /* 0x004fe40000000000 */
[----:B------:R-:W-:Y:S02]  /*73e0*/  SEL R3, RZ, 0x1, P1 ;  /* 0x00000001ff037807 */ /* 0x000fe40000800000 */
[----:B------:R-:W-:Y:S02]  /*73f0*/  LOP3.LUT R75, R75, R2, RZ, 0x3c, !PT ;  /* 0x000000024b4b7212 */ /* 0x000fe400078e3cff */
[----:B------:R-:W-:Y:S02]  /*7400*/  LOP3.LUT R76, R76, R3, RZ, 0x3c, !PT ;  /* 0x000000034c4c7212 */ /* 0x000fe400078e3cff */
[----:B------:R-:W-:Y:S02]  /*7410*/  @P2 R2UR UR36, R74 ;  /* 0x000000004a2422ca */ /* 0x000fe400000e0000 */
[----:B------:R-:W-:Y:S02]  /*7420*/  SEL R82, R82, RZ, P0 ;  /* 0x000000ff52527207 */ /* 0x000fe40000000000 */
[----:B------:R-:W-:Y:S01]  /*7430*/  SEL R30, R0, RZ, P1 ;  /* 0x000000ff001e7207 */ /* 0x000fe20000800000 */
[----:B------:R-:W-:Y:S10]  /*7440*/  @P2 BRA `(.L_x_119) ;  /* 0xffffffdc00342947 */ /* 0x000ff4000383ffff */
[----:B------:R-:W-:-:S09]  /*7450*/  UISETP.NE.AND UP0, UPT, UR53, URZ, UPT ;  /* 0x000000ff3500728c */ /* 0x000fd2000bf05270 */
[----:B------:R-:W-:Y:S05]  /*7460*/  BRA.U !UP0, `(.L_x_120) ;  /* 0x0000000108487547 */ /* 0x000fea000b800000 */
[----:B------:R-:W2:Y:S02]  /*7470*/  LDCU.64 UR4, c[0x0][0x890] ;  /* 0x00011200ff0477ac */ /* 0x000ea40008000a00 */
[----:B--2---:R-:W-:-:S04]  /*7480*/  UISETP.NE.U32.AND UP0, UPT, UR4, URZ, UPT ;  /* 0x000000ff0400728c */ /* 0x004fc8000bf05070 */
[----:B------:R-:W-:-:S09]  /*7490*/  UISETP.NE.AND.EX UP0, UPT, UR5, URZ, UPT, UP0 ;  /* 0x000000ff0500728c */ /* 0x000fd2000bf05300 */
[----:B------:R-:W-:Y:S05]  /*74a0*/  BRA.U UP0, `(.L_x_121) ;  /* 0x00000001000c7547 */ /* 0x000fea000b800000 */
[----:B------:R-:W-:-:S13]  /*74b0*/  FSETP.NEU.AND P0, PT, R35, RZ, PT ;  /* 0x000000ff2300720b */ /* 0x000fda0003f0d000 */
[----:B------:R-:W-:Y:S05]  /*74c0*/  @!P0 EXIT ;  /* 0x000000000000894d */ /* 0x000fea0003800000 */
[----:B------:R-:W-:Y:S05]  /*74d0*/  BRA `(.L_x_120) ;  /* 0x00000000002c7947 */ /* 0x000fea0003800000 */
.L_x_121:
[----:B------:R-:W-:Y:S01]  /*74e0*/  ISETP.NE.AND P0, PT, R81, RZ, PT ;  /* 0x000000ff5100720c */ /* 0x000fe20003f05270 */
[----:B------:R-:W-:-:S12]  /*74f0*/  BSSY.RECONVERGENT B0, `(.L_x_120) ;  /* 0x0000009000007945 */ /* 0x000fd80003800200 */
[----:B------:R-:W-:Y:S05]  /*7500*/  @P0 BRA `(.L_x_122) ;  /* 0x0000000000140947 */ /* 0x000fea0003800000 */
[----:B------:R-:W2:Y:S02]  /*7510*/  LDCU.64 UR4, c[0x0][0x888] ;  /* 0x00011100ff0477ac */ /* 0x000ea40008000a00 */
[----:B--2---:R-:W-:-:S04]  /*7520*/  ISETP.NE.U32.AND P0, PT, RZ, UR4, PT ;  /* 0x00000004ff007c0c */ /* 0x004fc8000bf05070 */
[----:B------:R-:W-:-:S13]  /*7530*/  ISETP.NE.AND.EX P0, PT, RZ, UR5, PT, P0 ;  /* 0x00000005ff007c0c */ /* 0x000fda000bf05300 */
[----:B------:R-:W-:Y:S05]  /*7540*/  @!P0 EXIT ;  /* 0x000000000000894d */ /* 0x000fea0003800000 */
[----:B------:R-:W-:Y:S05]  /*7550*/  BRA `(.L_x_123) ;  /* 0x0000000000087947 */ /* 0x000fea0003800000 */
.L_x_122:
[----:B------:R-:W-:-:S13]  /*7560*/  FSETP.NEU.AND P0, PT, R35, RZ, PT ;  /* 0x000000ff2300720b */ /* 0x000fda0003f0d000 */
[----:B------:R-:W-:Y:S05]  /*7570*/  @!P0 EXIT ;  /* 0x000000000000894d */ /* 0x000fea0003800000 */
.L_x_123:
[----:B------:R-:W-:Y:S05]  /*7580*/  BSYNC.RECONVERGENT B0 ;  /* 0x0000000000007941 */ /* 0x000fea0003800200 */
.L_x_120:
[----:B------:R-:W-:Y:S01]  /*7590*/  ULEA UR4, UR49, UR48, 0x3 ;  /* 0x0000003031047291 */ /* 0x000fe2000f8e18ff */
[----:B------:R-:W-:-:S04]  /*75a0*/  DEPBAR.LE SB0, 0x0 ;  /* 0x000080000000791a */ /* 0x000fc80000000000 */
[----:B------:R-:W-:-:S04]  /*75b0*/  UIADD3 UR4, UPT, UPT, UR4, 0xd8, URZ ;  /* 0x000000d804047890 */ /* 0x000fc8000fffe0ff */
[----:B------:R-:W-:-:S09]  /*75c0*/  UPRMT UR4, UR37, 0x654, UR4 ;  /* 0x0000065425047896 */ /* 0x000fd20008000004 */
[----:B------:R-:W-:Y:S01]  /*75d0*/  SYNCS.ARRIVE.TRANS64.RED.A1T0 RZ, [UR4], RZ ;  /* 0x000000ffffff79a7 */ /* 0x000fe20008100404 */
[----:B------:R-:W-:Y:S05]  /*75e0*/  EXIT ;  /* 0x000000000000794d */ /* 0x000fea0003800000 */
.L_x_20:
[----:B--2---:R2:W1:Y:S02]  /*75f0*/  SYNCS.PHASECHK.TRANS64.TRYWAIT P0, [R3+URZ+0x170], R2 ;  /* 0x00017002030075a7 */ /* 0x00446400080011ff */
[----:B-1----:R-:W-:Y:S05]  /*7600*/  @!P0 NANOSLEEP.SYNCS 0x989680 ;  /* 0x009896800000895d */ /* 0x002fea0003900000 */
[----:B------:R-:W1:Y:S02]  /*7610*/  @!P0 SYNCS.PHASECHK.TRANS64 P0, [R3+URZ+0x170], R2 ;  /* 0x00017002030085a7 */ /* 0x000e6400080010ff */
[----:B-1----:R-:W-:Y:S05]  /*7620*/  @!P0 BRA `(.L_x_20) ;  /* 0xfffffffc00f08947 */ /* 0x002fea000383ffff */
[----:B------:R-:W-:Y:S05]  /*7630*/  BRA `(.L_x_124) ;  /* 0xffffffa000307947 */ /* 0x000fea000383ffff */
.L_x_23:
[----:B-1----:R-:W-:-:S07]  /*7640*/  MOV R2, UR33 ;  /* 0x0000002100027c02 */ /* 0x002fce0008000f00 */
.L_x_125:
[----:B-1----:R1:W2:Y:S02]  /*7650*/  SYNCS.PHASECHK.TRANS64.TRYWAIT P0, [R2+URZ+0x60], R5 ;  /* 0x00006005020075a7 */ /* 0x0022a400080011ff */
[----:B--2---:R-:W-:Y:S05]  /*7660*/  @!P0 NANOSLEEP.SYNCS 0x989680 ;  /* 0x009896800000895d */ /* 0x004fea0003900000 */
[----:B------:R-:W2:Y:S02]  /*7670*/  @!P0 SYNCS.PHASECHK.TRANS64 P0, [R2+URZ+0x60], R5 ;  /* 0x00006005020085a7 */ /* 0x000ea400080010ff */
[----:B--2---:R-:W-:Y:S05]  /*7680*/  @!P0 BRA `(.L_x_125) ;  /* 0xfffffffc00f08947 */ /* 0x004fea000383ffff */
[----:B------:R-:W-:Y:S05]  /*7690*/  BRA `(.L_x_22) ;  /* 0xffffffa000807947 */ /* 0x000fea000383ffff */
.L_x_29:
[----:B-1----:R-:W-:-:S07]  /*76a0*/  MOV R2, UR17 ;  /* 0x0000001100027c02 */ /* 0x002fce0008000f00 */
.L_x_126:
[----:B-1----:R1:W2:Y:S02]  /*76b0*/  SYNCS.PHASECHK.TRANS64.TRYWAIT P0, [R2+URZ+0x60], R5 ;  /* 0x00006005020075a7 */ /* 0x0022a400080011ff */
[----:B--2---:R-:W-:Y:S05]  /*76c0*/  @!P0 NANOSLEEP.SYNCS 0x989680 ;  /* 0x009896800000895d */ /* 0x004fea0003900000 */
[----:B------:R-:W2:Y:S02]  /*76d0*/  @!P0 SYNCS.PHASECHK.TRANS64 P0, [R2+URZ+0x60], R5 ;  /* 0x00006005020085a7 */ /* 0x000ea400080010ff */
[----:B--2---:R-:W-:Y:S05]  /*76e0*/  @!P0 BRA `(.L_x_126) ;  /* 0xfffffffc00f08947 */ /* 0x004fea000383ffff */
[----:B------:R-:W-:Y:S05]  /*76f0*/  BRA `(.L_x_28) ;  /* 0xffffffa400247947 */ /* 0x000fea000383ffff */
.L_x_33:
[----:B-1----:R1:W2:Y:S02]  /*7700*/  SYNCS.PHASECHK.TRANS64.TRYWAIT P0, [R2+URZ+0x100], R3 ;  /* 0x00010003020075a7 */ /* 0x0022a400080011ff */
[----:B--2---:R-:W-:Y:S05]  /*7710*/  @!P0 NANOSLEEP.SYNCS 0x989680 ;  /* 0x009896800000895d */ /* 0x004fea0003900000 */
[----:B------:R-:W2:Y:S02]  /*7720*/  @!P0 SYNCS.PHASECHK.TRANS64 P0, [R2+URZ+0x100], R3 ;  /* 0x00010003020085a7 */ /* 0x000ea400080010ff */
[----:B--2---:R-:W-:Y:S05]  /*7730*/  @!P0 BRA `(.L_x_33) ;  /* 0xfffffffc00f08947 */ /* 0x004fea000383ffff */
[----:B------:R-:W-:Y:S05]  /*7740*/  BRA `(.L_x_127) ;  /* 0xffffffa400b07947 */ /* 0x000fea000383ffff */
.L_x_37:
[----:B----4-:R-:W-:-:S07]  /*7750*/  MOV R0, UR5 ;  /* 0x0000000500007c02 */ /* 0x010fce0008000f00 */
.L_x_128:
[----:B-1----:R1:W2:Y:S02]  /*7760*/  SYNCS.PHASECHK.TRANS64.TRYWAIT P0, [R0+URZ], R3 ;  /* 0x00000003000075a7 */ /* 0x0022a400080011ff */
[----:B--2---:R-:W-:Y:S05]  /*7770*/  @!P0 NANOSLEEP.SYNCS 0x989680 ;  /* 0x009896800000895d */ /* 0x004fea0003900000 */
[----:B------:R-:W2:Y:S02]  /*7780*/  @!P0 SYNCS.PHASECHK.TRANS64 P0, [R0+URZ], R3 ;  /* 0x00000003000085a7 */ /* 0x000ea400080010ff */
[----:B--2---:R-:W-:Y:S05]  /*7790*/  @!P0 BRA `(.L_x_128) ;  /* 0xfffffffc00f08947 */ /* 0x004fea000383ffff */
[----:B------:R-:W-:Y:S05]  /*77a0*/  BRA `(.L_x_129) ;  /* 0xffffffac00207947 */ /* 0x000fea000383ffff */
.L_x_38:
[----:B----4-:R-:W-:-:S07]  /*77b0*/  MOV R0, UR5 ;  /* 0x0000000500007c02 */ /* 0x010fce0008000f00 */
.L_x_130:
[----:B-1----:R1:W2:Y:S02]  /*77c0*/  SYNCS.PHASECHK.TRANS64.TRYWAIT P0, [R0+URZ], R3 ;  /* 0x00000003000075a7 */ /* 0x0022a400080011ff */
[----:B--2---:R-:W-:Y:S05]  /*77d0*/  @!P0 NANOSLEEP.SYNCS 0x989680 ;  /* 0x009896800000895d */ /* 0x004fea0003900000 */
[----:B------:R-:W2:Y:S02]  /*77e0*/  @!P0 SYNCS.PHASECHK.TRANS64 P0, [R0+URZ], R3 ;  /* 0x00000003000085a7 */ /* 0x000ea400080010ff */
[----:B--2---:R-:W-:Y:S05]  /*77f0*/  @!P0 BRA `(.L_x_130) ;  /* 0xfffffffc00f08947 */ /* 0x004fea000383ffff */
[----:B------:R-:W-:Y:S05]  /*7800*/  BRA `(.L_x_131) ;  /* 0xffffffac002c7947 */ /* 0x000fea000383ffff */
.L_x_39:
[----:B----4-:R-:W-:-:S07]  /*7810*/  MOV R0, UR5 ;  /* 0x0000000500007c02 */ /* 0x010fce0008000f00 */
.L_x_132:
[----:B-1----:R1:W2:Y:S02]  /*7820*/  SYNCS.PHASECHK.TRANS64.TRYWAIT P0, [R0+URZ], R3 ;  /* 0x00000003000075a7 */ /* 0x0022a400080011ff */
[----:B--2---:R-:W-:Y:S05]  /*7830*/  @!P0 NANOSLEEP.SYNCS 0x989680 ;  /* 0x009896800000895d */ /* 0x004fea0003900000 */
[----:B------:R-:W2:Y:S02]  /*7840*/  @!P0 SYNCS.PHASECHK.TRANS64 P0, [R0+URZ], R3 ;  /* 0x00000003000085a7 */ /* 0x000ea400080010ff */
[----:B--2---:R-:W-:Y:S05]  /*7850*/  @!P0 BRA `(.L_x_132) ;  /* 0xfffffffc00f08947 */ /* 0x004fea000383ffff */
[----:B------:R-:W-:Y:S05]  /*7860*/  BRA `(.L_x_133) ;  /* 0xffffffac00387947 */ /* 0x000fea000383ffff */
.L_x_40:
[----:B----4-:R-:W-:-:S07]  /*7870*/  MOV R0, UR5 ;  /* 0x0000000500007c02 */ /* 0x010fce0008000f00 */
.L_x_134:
[----:B-1----:R1:W2:Y:S02]  /*7880*/  SYNCS.PHASECHK.TRANS64.TRYWAIT P0, [R0+URZ], R3 ;  /* 0x00000003000075a7 */ /* 0x0022a400080011ff */
[----:B--2---:R-:W-:Y:S05]  /*7890*/  @!P0 NANOSLEEP.SYNCS 0x989680 ;  /* 0x009896800000895d */ /* 0x004fea0003900000 */
[----:B------:R-:W2:Y:S02]  /*78a0*/  @!P0 SYNCS.PHASECHK.TRANS64 P0, [R0+URZ], R3 ;  /* 0x00000003000085a7 */ /* 0x000ea400080010ff */
[----:B--2---:R-:W-:Y:S05]  /*78b0*/  @!P0 BRA `(.L_x_134) ;  /* 0xfffffffc00f08947 */ /* 0x004fea000383ffff */
[----:B------:R-:W-:Y:S05]  /*78c0*/  BRA `(.L_x_135) ;  /* 0xffffffac00447947 */ /* 0x000fea000383ffff */
.L_x_41:
[----:B----4-:R-:W-:-:S07]  /*78d0*/  MOV R0, UR5 ;  /* 0x0000000500007c02 */ /* 0x010fce0008000f00 */
.L_x_136:
[----:B-1----:R1:W2:Y:S02]  /*78e0*/  SYNCS.PHASECHK.TRANS64.TRYWAIT P0, [R0+URZ], R3 ;  /* 0x00000003000075a7 */ /* 0x0022a400080011ff */
[----:B--2---:R-:W-:Y:S05]  /*78f0*/  @!P0 NANOSLEEP.SYNCS 0x989680 ;  /* 0x009896800000895d */ /* 0x004fea0003900000 */
[----:B------:R-:W2:Y:S02]  /*7900*/  @!P0 SYNCS.PHASECHK.TRANS64 P0, [R0+URZ], R3 ;  /* 0x00000003000085a7 */ /* 0x000ea400080010ff */
[----:B--2---:R-:W-:Y:S05]  /*7910*/  @!P0 BRA `(.L_x_136) ;  /* 0xfffffffc00f08947 */ /* 0x004fea000383ffff */
[----:B------:R-:W-:Y:S05]  /*7920*/  BRA `(.L_x_137) ;  /* 0xffffffac00507947 */ /* 0x000fea000383ffff */
.L_x_42:
[----:B----4-:R-:W-:-:S07]  /*7930*/  MOV R0, UR5 ;  /* 0x0000000500007c02 */ /* 0x010fce0008000f00 */
.L_x_138:
[----:B-1----:R1:W2:Y:S02]  /*7940*/  SYNCS.PHASECHK.TRANS64.TRYWAIT P0, [R0+URZ], R3 ;  /* 0x00000003000075a7 */ /* 0x0022a400080011ff */
[----:B--2---:R-:W-:Y:S05]  /*7950*/  @!P0 NANOSLEEP.SYNCS 0x989680 ;  /* 0x009896800000895d */ /* 0x004fea0003900000 */
[----:B------:R-:W2:Y:S02]  /*7960*/  @!P0 SYNCS.PHASECHK.TRANS64 P0, [R0+URZ], R3 ;  /* 0x00000003000085a7 */ /* 0x000ea400080010ff */
[----:B--2---:R-:W-:Y:S05]  /*7970*/  @!P0 BRA `(.L_x_138) ;  /* 0xfffffffc00f08947 */ /* 0x004fea000383ffff */
[----:B------:R-:W-:Y:S05]  /*7980*/  BRA `(.L_x_139) ;  /* 0xffffffac005c7947 */ /* 0x000fea000383ffff */
.L_x_43:
[----:B----4-:R-:W-:-:S07]  /*7990*/  MOV R0, UR5 ;  /* 0x0000000500007c02 */ /* 0x010fce0008000f00 */
.L_x_140:
[----:B-1----:R1:W2:Y:S02]  /*79a0*/  SYNCS.PHASECHK.TRANS64.TRYWAIT P0, [R0+URZ], R3 ;  /* 0x00000003000075a7 */ /* 0x0022a400080011ff */
[----:B--2---:R-:W-:Y:S05]  /*79b0*/  @!P0 NANOSLEEP.SYNCS 0x989680 ;  /* 0x009896800000895d */ /* 0x004fea0003900000 */
[----:B------:R-:W2:Y:S02]  /*79c0*/  @!P0 SYNCS.PHASECHK.TRANS64 P0, [R0+URZ], R3 ;  /* 0x00000003000085a7 */ /* 0x000ea400080010ff */
[----:B--2---:R-:W-:Y:S05]  /*79d0*/  @!P0 BRA `(.L_x_140) ;  /* 0xfffffffc00f08947 */ /* 0x004fea000383ffff */
[----:B------:R-:W-:Y:S05]  /*79e0*/  BRA `(.L_x_141) ;  /* 0xffffffac00687947 */ /* 0x000fea000383ffff */
.L_x_44:
[----:B----4-:R-:W-:-:S07]  /*79f0*/  MOV R0, UR5 ;  /* 0x0000000500007c02 */ /* 0x010fce0008000f00 */
.L_x_142:
[----:B-1----:R1:W2:Y:S02]  /*7a00*/  SYNCS.PHASECHK.TRANS64.TRYWAIT P0, [R0+URZ], R3 ;  /* 0x00000003000075a7 */ /* 0x0022a400080011ff */
[----:B--2---:R-:W-:Y:S05]  /*7a10*/  @!P0 NANOSLEEP.SYNCS 0x989680 ;  /* 0x009896800000895d */ /* 0x004fea0003900000 */
[----:B------:R-:W2:Y:S02]  /*7a20*/  @!P0 SYNCS.PHASECHK.TRANS64 P0, [R0+URZ], R3 ;  /* 0x00000003000085a7 */ /* 0x000ea400080010ff */
[----:B--2---:R-:W-:Y:S05]  /*7a30*/  @!P0 BRA `(.L_x_142) ;  /* 0xfffffffc00f08947 */ /* 0x004fea000383ffff */
[----:B------:R-:W-:Y:S05]  /*7a40*/  BRA `(.L_x_143) ;  /* 0xffffffac00747947 */ /* 0x000fea000383ffff */
.L_x_45:
[----:B----4-:R-:W-:-:S07]  /*7a50*/  MOV R0, UR5 ;  /* 0x0000000500007c02 */ /* 0x010fce0008000f00 */
.L_x_144:
[----:B-1----:R1:W2:Y:S02]  /*7a60*/  SYNCS.PHASECHK.TRANS64.TRYWAIT P0, [R0+URZ], R3 ;  /* 0x00000003000075a7 */ /* 0x0022a400080011ff */
[----:B--2---:R-:W-:Y:S05]  /*7a70*/  @!P0 NANOSLEEP.SYNCS 0x989680 ;  /* 0x009896800000895d */ /* 0x004fea0003900000 */
[----:B------:R-:W2:Y:S02]  /*7a80*/  @!P0 SYNCS.PHASECHK.TRANS64 P0, [R0+URZ], R3 ;  /* 0x00000003000085a7 */ /* 0x000ea400080010ff */
[----:B--2---:R-:W-:Y:S05]  /*7a90*/  @!P0 BRA `(.L_x_144) ;  /* 0xfffffffc00f08947 */ /* 0x004fea000383ffff */
[----:B------:R-:W-:Y:S05]  /*7aa0*/  BRA `(.L_x_145) ;  /* 0xffffffac00807947 */ /* 0x000fea000383ffff */
.L_x_46:
[----:B----4-:R-:W-:-:S07]  /*7ab0*/  MOV R0, UR5 ;  /* 0x0000000500007c02 */ /* 0x010fce0008000f00 */
.L_x_146:
[----:B-1----:R1:W2:Y:S02]  /*7ac0*/  SYNCS.PHASECHK.TRANS64.TRYWAIT P0, [R0+URZ], R3 ;  /* 0x00000003000075a7 */ /* 0x0022a400080011ff */
[----:B--2---:R-:W-:Y:S05]  /*7ad0*/  @!P0 NANOSLEEP.SYNCS 0x989680 ;  /* 0x009896800000895d */ /* 0x004fea0003900000 */
[----:B------:R-:W2:Y:S02]  /*7ae0*/  @!P0 SYNCS.PHASECHK.TRANS64 P0, [R0+URZ], R3 ;  /* 0x00000003000085a7 */ /* 0x000ea400080010ff */
[----:B--2---:R-:W-:Y:S05]  /*7af0*/  @!P0 BRA `(.L_x_146) ;  /* 0xfffffffc00f08947 */ /* 0x004fea000383ffff */
[----:B------:R-:W-:Y:S05]  /*7b00*/  BRA `(.L_x_147) ;  /* 0xffffffac008c7947 */ /* 0x000fea000383ffff */
.L_x_47:
[----:B----4-:R-:W-:-:S07]  /*7b10*/  MOV R0, UR5 ;  /* 0x0000000500007c02 */ /* 0x010fce0008000f00 */
.L_x_148:
[----:B-1----:R1:W2:Y:S02]  /*7b20*/  SYNCS.PHASECHK.TRANS64.TRYWAIT P0, [R0+URZ], R3 ;  /* 0x00000003000075a7 */ /* 0x0022a400080011ff */
[----:B--2---:R-:W-:Y:S05]  /*7b30*/  @!P0 NANOSLEEP.SYNCS 0x989680 ;  /* 0x009896800000895d */ /* 0x004fea0003900000 */
[----:B------:R-:W2:Y:S02]  /*7b40*/  @!P0 SYNCS.PHASECHK.TRANS64 P0, [R0+URZ], R3 ;  /* 0x00000003000085a7 */ /* 0x000ea400080010ff */
[----:B--2---:R-:W-:Y:S05]  /*7b50*/  @!P0 BRA `(.L_x_148) ;  /* 0xfffffffc00f08947 */ /* 0x004fea000383ffff */
[----:B------:R-:W-:Y:S05]  /*7b60*/  BRA `(.L_x_149) ;  /* 0xffffffac00987947 */ /* 0x000fea000383ffff */
.L_x_50:
[----:B-1----:R1:W2:Y:S02]  /*7b70*/  SYNCS.PHASECHK.TRANS64.TRYWAIT P0, [R0+URZ+0x160], R5 ;  /* 0x00016005000075a7 */ /* 0x0022a400080011ff */
[----:B--2---:R-:W-:Y:S05]  /*7b80*/  @!P0 NANOSLEEP.SYNCS 0x989680 ;  /* 0x009896800000895d */ /* 0x004fea0003900000 */
[----:B------:R-:W2:Y:S02]  /*7b90*/  @!P0 SYNCS.PHASECHK.TRANS64 P0, [R0+URZ+0x160], R5 ;  /* 0x00016005000085a7 */ /* 0x000ea400080010ff */
[----:B--2---:R-:W-:Y:S05]  /*7ba0*/  @!P0 BRA `(.L_x_50) ;  /* 0xfffffffc00f08947 */ /* 0x004fea000383ffff */
[----:B------:R-:W-:Y:S05]  /*7bb0*/  BRA `(.L_x_150) ;  /* 0xffffffac00f47947 */ /* 0x000fea000383ffff */
.L_x_51:
[----:B------:R-:W-:-:S07]  /*7bc0*/  MOV R0, UR5 ;  /* 0x0000000500007c02 */ /* 0x000fce0008000f00 */
.L_x_151:
[----:B-1----:R1:W2:Y:S02]  /*7bd0*/  SYNCS.PHASECHK.TRANS64.TRYWAIT P0, [R0+URZ+0x110], R5 ;  /* 0x00011005000075a7 */ /* 0x0022a400080011ff */
[----:B--2---:R-:W-:Y:S05]  /*7be0*/  @!P0 NANOSLEEP.SYNCS 0x989680 ;  /* 0x009896800000895d */ /* 0x004fea0003900000 */
[----:B------:R-:W2:Y:S02]  /*7bf0*/  @!P0 SYNCS.PHASECHK.TRANS64 P0, [R0+URZ+0x110], R5 ;  /* 0x00011005000085a7 */ /* 0x000ea400080010ff */
[----:B--2---:R-:W-:Y:S05]  /*7c00*/  @!P0 BRA `(.L_x_151) ;  /* 0xfffffffc00f08947 */ /* 0x004fea000383ffff */
[----:B------:R-:W-:Y:S05]  /*7c10*/  BRA `(.L_x_152) ;  /* 0xffffffb000047947 */ /* 0x000fea000383ffff */
.L_x_52:
[----:B-1----:R1:W2:Y:S02]  /*7c20*/  SYNCS.PHASECHK.TRANS64.TRYWAIT P1, [R0+URZ+0x100], R5 ;  /* 0x00010005000075a7 */ /* 0x0022a400080211ff */
[----:B--2---:R-:W-:Y:S05]  /*7c30*/  @!P1 NANOSLEEP.SYNCS 0x989680 ;  /* 0x009896800000995d */ /* 0x004fea0003900000 */
[----:B------:R-:W2:Y:S02]  /*7c40*/  @!P1 SYNCS.PHASECHK.TRANS64 P1, [R0+URZ+0x100], R5 ;  /* 0x00010005000095a7 */ /* 0x000ea400080210ff */
[----:B--2---:R-:W-:Y:S05]  /*7c50*/  @!P1 BRA `(.L_x_52) ;  /* 0xfffffffc00f09947 */ /* 0x004fea000383ffff */
[----:B------:R-:W-:Y:S05]  /*7c60*/  BRA `(.L_x_153) ;  /* 0xffffffb000347947 */ /* 0x000fea000383ffff */
.L_x_55:
[----:B------:R-:W-:-:S07]  /*7c70*/  MOV R0, UR5 ;  /* 0x0000000500007c02 */ /* 0x000fce0008000f00 */
.L_x_154:
[----:B-1----:R1:W2:Y:S02]  /*7c80*/  SYNCS.PHASECHK.TRANS64.TRYWAIT P0, [R0+URZ+0x110], R3 ;  /* 0x00011003000075a7 */ /* 0x0022a400080011ff */
[----:B--2---:R-:W-:Y:S05]  /*7c90*/  @!P0 NANOSLEEP.SYNCS 0x989680 ;  /* 0x009896800000895d */ /* 0x004fea0003900000 */
[----:B------:R-:W2:Y:S02]  /*7ca0*/  @!P0 SYNCS.PHASECHK.TRANS64 P0, [R0+URZ+0x110], R3 ;  /* 0x00011003000085a7 */ /* 0x000ea400080010ff */
[----:B--2---:R-:W-:Y:S05]  /*7cb0*/  @!P0 BRA `(.L_x_154) ;  /* 0xfffffffc00f08947 */ /* 0x004fea000383ffff */
[----:B------:R-:W-:Y:S05]  /*7cc0*/  BRA `(.L_x_54) ;  /* 0xffffffb000887947 */ /* 0x000fea000383ffff */
.L_x_62:
[----:B-1----:R1:W2:Y:S02]  /*7cd0*/  SYNCS.PHASECHK.TRANS64.TRYWAIT P1, [R0+URZ+0x100], R5 ;  /* 0x00010005000075a7 */ /* 0x0022a400080211ff */
[----:B--2---:R-:W-:Y:S05]  /*7ce0*/  @!P1 NANOSLEEP.SYNCS 0x989680 ;  /* 0x009896800000995d */ /* 0x004fea0003900000 */
[----:B------:R-:W2:Y:S02]  /*7cf0*/  @!P1 SYNCS.PHASECHK.TRANS64 P1, [R0+URZ+0x100], R5 ;  /* 0x00010005000095a7 */ /* 0x000ea400080210ff */
[----:B--2---:R-:W-:Y:S05]  /*7d00*/  @!P1 BRA `(.L_x_62) ;  /* 0xfffffffc00f09947 */ /* 0x004fea000383ffff */
[----:B------:R-:W-:Y:S05]  /*7d10*/  BRA `(.L_x_155) ;  /* 0xffffffb400f87947 */ /* 0x000fea000383ffff */
.L_x_63:
[----:B------:R-:W-:-:S07]  /*7d20*/  MOV R3, UR7 ;  /* 0x0000000700037c02 */ /* 0x000fce0008000f00 */
.L_x_156:
[----:B-1----:R1:W2:Y:S02]  /*7d30*/  SYNCS.PHASECHK.TRANS64.TRYWAIT P0, [R3+URZ+0x140], R0 ;  /* 0x00014000030075a7 */ /* 0x0022a400080011ff */
[----:B--2---:R-:W-:Y:S05]  /*7d40*/  @!P0 NANOSLEEP.SYNCS 0x989680 ;  /* 0x009896800000895d */ /* 0x004fea0003900000 */
[----:B------:R-:W2:Y:S02]  /*7d50*/  @!P0 SYNCS.PHASECHK.TRANS64 P0, [R3+URZ+0x140], R0 ;  /* 0x00014000030085a7 */ /* 0x000ea400080010ff */
[----:B--2---:R-:W-:Y:S05]  /*7d60*/  @!P0 BRA `(.L_x_156) ;  /* 0xfffffffc00f08947 */ /* 0x004fea000383ffff */
[----:B------:R-:W-:Y:S05]  /*7d70*/  BRA `(.L_x_157) ;  /* 0xffffffb800487947 */ /* 0x000fea000383ffff */
.L_x_66:
[----:B------:R-:W-:Y:S07]  /*7d80*/  MOV R0, UR6 ;  /* 0x0000000600007c02 */ /* 0x000fee0008000f00 */
.L_x_158:
[----:B-1----:R1:W2:Y:S02]  /*7d90*/  SYNCS.PHASECHK.TRANS64.TRYWAIT P0, [R0+URZ], R3 ;  /* 0x00000003000075a7 */ /* 0x0022a400080011ff */
[----:B--2---:R-:W-:Y:S05]  /*7da0*/  @!P0 NANOSLEEP.SYNCS 0x989680 ;  /* 0x009896800000895d */ /* 0x004fea0003900000 */
[----:B------:R-:W2:Y:S02]  /*7db0*/  @!P0 SYNCS.PHASECHK.TRANS64 P0, [R0+URZ], R3 ;  /* 0x00000003000085a7 */ /* 0x000ea400080010ff */
[----:B--2---:R-:W-:Y:S05]  /*7dc0*/  @!P0 BRA `(.L_x_158) ;  /* 0xfffffffc00f08947 */ /* 0x004fea000383ffff */
[----:B------:R-:W-:Y:S05]  /*7dd0*/  BRA `(.L_x_65) ;  /* 0xffffffb800647947 */ /* 0x000fea000383ffff */
.L_x_69:
[----:B------:R-:W-:-:S07]  /*7de0*/  MOV R0, UR6 ;  /* 0x0000000600007c02 */ /* 0x000fce0008000f00 */
.L_x_159:
[----:B--2---:R2:W4:Y:S02]  /*7df0*/  SYNCS.PHASECHK.TRANS64.TRYWAIT P0, [R0+URZ], R3 ;  /* 0x00000003000075a7 */ /* 0x00452400080011ff */
[----:B----4-:R-:W-:Y:S05]  /*7e00*/  @!P0 NANOSLEEP.SYNCS 0x989680 ;  /* 0x009896800000895d */ /* 0x010fea0003900000 */
[----:B------:R-:W4:Y:S02]  /*7e10*/  @!P0 SYNCS.PHASECHK.TRANS64 P0, [R0+URZ], R3 ;  /* 0x00000003000085a7 */ /* 0x000f2400080010ff */
[----:B----4-:R-:W-:Y:S05]  /*7e20*/  @!P0 BRA `(.L_x_159) ;  /* 0xfffffffc00f08947 */ /* 0x010fea000383ffff */
[----:B------:R-:W-:Y:S05]  /*7e30*/  BRA `(.L_x_160) ;  /* 0xffffffbc00407947 */ /* 0x000fea000383ffff */
.L_x_70:
[----:B------:R-:W-:-:S07]  /*7e40*/  MOV R0, UR6 ;  /* 0x0000000600007c02 */ /* 0x000fce0008000f00 */
.L_x_161:
[----:B-1----:R1:W2:Y:S02]  /*7e50*/  SYNCS.PHASECHK.TRANS64.TRYWAIT P0, [R0+URZ], R3 ;  /* 0x00000003000075a7 */ /* 0x0022a400080011ff */
[----:B--2---:R-:W-:Y:S05]  /*7e60*/  @!P0 NANOSLEEP.SYNCS 0x989680 ;  /* 0x009896800000895d */ /* 0x004fea0003900000 */
[----:B------:R-:W2:Y:S02]  /*7e70*/  @!P0 SYNCS.PHASECHK.TRANS64 P0, [R0+URZ], R3 ;  /* 0x00000003000085a7 */ /* 0x000ea400080010ff */
[----:B--2---:R-:W-:Y:S05]  /*7e80*/  @!P0 BRA `(.L_x_161) ;  /* 0xfffffffc00f08947 */ /* 0x004fea000383ffff */
[----:B------:R-:W-:Y:S05]  /*7e90*/  BRA `(.L_x_162) ;  /* 0xffffffbc004c7947 */ /* 0x000fea000383ffff */
.L_x_71:
[----:B------:R-:W-:-:S07]  /*7ea0*/  MOV R0, UR6 ;  /* 0x0000000600007c02 */ /* 0x000fce0008000f00 */
.L_x_163:
[----:B-1----:R1:W2:Y:S02]  /*7eb0*/  SYNCS.PHASECHK.TRANS64.TRYWAIT P0, [R0+URZ], R3 ;  /* 0x00000003000075a7 */ /* 0x0022a400080011ff */
[----:B--2---:R-:W-:Y:S05]  /*7ec0*/  @!P0 NANOSLEEP.SYNCS 0x989680 ;  /* 0x009896800000895d */ /* 0x004fea0003900000 */
[----:B------:R-:W2:Y:S02]  /*7ed0*/  @!P0 SYNCS.PHASECHK.TRANS64 P0, [R0+URZ], R3 ;  /* 0x00000003000085a7 */ /* 0x000ea400080010ff */
[----:B--2---:R-:W-:Y:S05]  /*7ee0*/  @!P0 BRA `(.L_x_163) ;  /* 0xfffffffc00f08947 */ /* 0x004fea000383ffff */
[----:B------:R-:W-:Y:S05]  /*7ef0*/  BRA `(.L_x_164) ;  /* 0xffffffbc00587947 */ /* 0x000fea000383ffff */
.L_x_72:
[----:B------:R-:W-:-:S07]  /*7f00*/  MOV R0, UR7 ;  /* 0x0000000700007c02 */ /* 0x000fce0008000f00 */
.L_x_165:
[----:B-1----:R1:W2:Y:S02]  /*7f10*/  SYNCS.PHASECHK.TRANS64.TRYWAIT P0, [R0+URZ], R3 ;  /* 0x00000003000075a7 */ /* 0x0022a400080011ff */
[----:B--2---:R-:W-:Y:S05]  /*7f20*/  @!P0 NANOSLEEP.SYNCS 0x989680 ;  /* 0x009896800000895d */ /* 0x004fea0003900000 */
[----:B------:R-:W2:Y:S02]  /*7f30*/  @!P0 SYNCS.PHASECHK.TRANS64 P0, [R0+URZ], R3 ;  /* 0x00000003000085a7 */ /* 0x000ea400080010ff */
[----:B--2---:R-:W-:Y:S05]  /*7f40*/  @!P0 BRA `(.L_x_165) ;  /* 0xfffffffc00f08947 */ /* 0x004fea000383ffff */
[----:B------:R-:W-:Y:S05]  /*7f50*/  BRA `(.L_x_166) ;  /* 0xffffffbc00647947 */ /* 0x000fea000383ffff */
.L_x_77:
[----:B--2---:R2:W3:Y:S02]  /*7f60*/  SYNCS.PHASECHK.TRANS64.TRYWAIT P0, [R0+URZ+0x100], R3 ;  /* 0x00010003000075a7 */ /* 0x0044e400080011ff */
[----:B---3--:R-:W-:Y:S05]  /*7f70*/  @!P0 NANOSLEEP.SYNCS 0x989680 ;  /* 0x009896800000895d */ /* 0x008fea0003900000 */
[----:B------:R-:W3:Y:S02]  /*7f80*/  @!P0 SYNCS.PHASECHK.TRANS64 P0, [R0+URZ+0x100], R3 ;  /* 0x00010003000085a7 */ /* 0x000ee400080010ff */
[----:B---3--:R-:W-:Y:S05]  /*7f90*/  @!P0 BRA `(.L_x_77) ;  /* 0xfffffffc00f08947 */ /* 0x008fea000383ffff */
[----:B------:R-:W-:Y:S05]  /*7fa0*/  BRA `(.L_x_167) ;  /* 0xffffffc000607947 */ /* 0x000fea000383ffff */
.L_x_80:
[----:B------:R-:W-:Y:S07]  /*7fb0*/  MOV R0, UR7 ;  /* 0x0000000700007c02 */ /* 0x000fee0008000f00 */
.L_x_168:
[----:B--2---:R2:W3:Y:S02]  /*7fc0*/  SYNCS.PHASECHK.TRANS64.TRYWAIT P0, [R0+URZ+0xf8], R3 ;  /* 0x0000f803000075a7 */ /* 0x0044e400080011ff */
[----:B---3--:R-:W-:Y:S05]  /*7fd0*/  @!P0 NANOSLEEP.SYNCS 0x989680 ;  /* 0x009896800000895d */ /* 0x008fea0003900000 */
[----:B------:R-:W3:Y:S02]  /*7fe0*/  @!P0 SYNCS.PHASECHK.TRANS64 P0, [R0+URZ+0xf8], R3 ;  /* 0x0000f803000085a7 */ /* 0x000ee400080010ff */
[----:B---3--:R-:W-:Y:S05]  /*7ff0*/  @!P0 BRA `(.L_x_168) ;  /* 0xfffffffc00f08947 */ /* 0x008fea000383ffff */
[----:B------:R-:W-:Y:S05]  /*8000*/  BRA `(.L_x_79) ;  /* 0xffffffc400407947 */ /* 0x000fea000383ffff */
.L_x_83:
[----:B------:R-:W-:Y:S07]  /*8010*/  MOV R0, UR15 ;  /* 0x0000000f00007c02 */ /* 0x000fee0008000f00 */
.L_x_169:
[----:B-1----:R1:W2:Y:S02]  /*8020*/  SYNCS.PHASECHK.TRANS64.TRYWAIT P0, [R0+URZ+0xd8], R3 ;  /* 0x0000d803000075a7 */ /* 0x0022a400080011ff */
[----:B--2---:R-:W-:Y:S05]  /*8030*/  @!P0 NANOSLEEP.SYNCS 0x989680 ;  /* 0x009896800000895d */ /* 0x004fea0003900000 */
[----:B------:R-:W2:Y:S02]  /*8040*/  @!P0 SYNCS.PHASECHK.TRANS64 P0, [R0+URZ+0xd8], R3 ;  /* 0x0000d803000085a7 */ /* 0x000ea400080010ff */
[----:B--2---:R-:W-:Y:S05]  /*8050*/  @!P0 BRA `(.L_x_169) ;  /* 0xfffffffc00f08947 */ /* 0x004fea000383ffff */
[----:B------:R-:W-:Y:S05]  /*8060*/  BRA `(.L_x_170) ;  /* 0xffffffc400b87947 */ /* 0x000fea000383ffff */
.L_x_84:
[----:B------:R-:W-:Y:S07]  /*8070*/  MOV R3, UR13 ;  /* 0x0000000d00037c02 */ /* 0x000fee0008000f00 */
.L_x_171:
[----:B-1----:R1:W2:Y:S02]  /*8080*/  SYNCS.PHASECHK.TRANS64.TRYWAIT P0, [R3+URZ+0xd8], R12 ;  /* 0x0000d80c030075a7 */ /* 0x0022a400080011ff */
[----:B--2---:R-:W-:Y:S05]  /*8090*/  @!P0 NANOSLEEP.SYNCS 0x989680 ;  /* 0x009896800000895d */ /* 0x004fea0003900000 */
[----:B------:R-:W2:Y:S02]  /*80a0*/  @!P0 SYNCS.PHASECHK.TRANS64 P0, [R3+URZ+0xd8], R12 ;  /* 0x0000d80c030085a7 */ /* 0x000ea400080010ff */
[----:B--2---:R-:W-:Y:S05]  /*80b0*/  @!P0 BRA `(.L_x_171) ;  /* 0xfffffffc00f08947 */ /* 0x004fea000383ffff */
[----:B------:R-:W-:Y:S05]  /*80c0*/  BRA `(.L_x_172) ;  /* 0xffffffc800587947 */ /* 0x000fea000383ffff */
.L_x_86:
[----:B------:R-:W-:-:S07]  /*80d0*/  MOV R0, UR4 ;  /* 0x0000000400007c02 */ /* 0x000fce0008000f00 */
.L_x_173:
[----:B-1----:R1:W3:Y:S02]  /*80e0*/  SYNCS.PHASECHK.TRANS64.TRYWAIT P0, [R0+URZ], R3 ;  /* 0x00000003000075a7 */ /* 0x0022e400080011ff */
[----:B---3--:R-:W-:Y:S05]  /*80f0*/  @!P0 NANOSLEEP.SYNCS 0x989680 ;  /* 0x009896800000895d */ /* 0x008fea0003900000 */
[----:B------:R-:W3:Y:S02]  /*8100*/  @!P0 SYNCS.PHASECHK.TRANS64 P0, [R0+URZ], R3 ;  /* 0x00000003000085a7 */ /* 0x000ee400080010ff */
[----:B---3--:R-:W-:Y:S05]  /*8110*/  @!P0 BRA `(.L_x_173) ;  /* 0xfffffffc00f08947 */ /* 0x008fea000383ffff */
[----:B------:R-:W-:Y:S05]  /*8120*/  BRA `(.L_x_174) ;  /* 0xffffffc800e47947 */ /* 0x000fea000383ffff */
.L_x_87:
[----:B------:R-:W-:-:S07]  /*8130*/  MOV R0, UR4 ;  /* 0x0000000400007c02 */ /* 0x000fce0008000f00 */
.L_x_175:
[----:B-1----:R1:W3:Y:S02]  /*8140*/  SYNCS.PHASECHK.TRANS64.TRYWAIT P0, [R0+URZ], R3 ;  /* 0x00000003000075a7 */ /* 0x0022e400080011ff */
[----:B---3--:R-:W-:Y:S05]  /*8150*/  @!P0 NANOSLEEP.SYNCS 0x989680 ;  /* 0x009896800000895d */ /* 0x008fea0003900000 */
[----:B------:R-:W3:Y:S02]  /*8160*/  @!P0 SYNCS.PHASECHK.TRANS64 P0, [R0+URZ], R3 ;  /* 0x00000003000085a7 */ /* 0x000ee400080010ff */
[----:B---3--:R-:W-:Y:S05]  /*8170*/  @!P0 BRA `(.L_x_175) ;  /* 0xfffffffc00f08947 */ /* 0x008fea000383ffff */
[----:B------:R-:W-:Y:S05]  /*8180*/  BRA `(.L_x_176) ;  /* 0xffffffc800f07947 */ /* 0x000fea000383ffff */
.L_x_89:
[----:B--2---:R2:W4:Y:S02]  /*8190*/  SYNCS.PHASECHK.TRANS64.TRYWAIT P0, [R0+URZ+0x100], R3 ;  /* 0x00010003000075a7 */ /* 0x00452400080011ff */
[----:B----4-:R-:W-:Y:S05]  /*81a0*/  @!P0 NANOSLEEP.SYNCS 0x989680 ;  /* 0x009896800000895d */ /* 0x010fea0003900000 */
[----:B------:R-:W4:Y:S02]  /*81b0*/  @!P0 SYNCS.PHASECHK.TRANS64 P0, [R0+URZ+0x100], R3 ;  /* 0x00010003000085a7 */ /* 0x000f2400080010ff */
[----:B----4-:R-:W-:Y:S05]  /*81c0*/  @!P0 BRA `(.L_x_89) ;  /* 0xfffffffc00f08947 */ /* 0x010fea000383ffff */
[----:B------:R-:W-:Y:S05]  /*81d0*/  BRA `(.L_x_177) ;  /* 0xffffffcc00e47947 */ /* 0x000fea000383ffff */
.L_x_99:
[----:B-1----:R1:W3:Y:S02]  /*81e0*/  SYNCS.PHASECHK.TRANS64.TRYWAIT P1, [R0+URZ+0xc0], R5 ;  /* 0x0000c005000075a7 */ /* 0x0022e400080211ff */
[----:B---3--:R-:W-:Y:S05]  /*81f0*/  @!P1 NANOSLEEP.SYNCS 0x989680 ;  /* 0x009896800000995d */ /* 0x008fea0003900000 */
[----:B------:R-:W3:Y:S02]  /*8200*/  @!P1 SYNCS.PHASECHK.TRANS64 P1, [R0+URZ+0xc0], R5 ;  /* 0x0000c005000095a7 */ /* 0x000ee400080210ff */
[----:B---3--:R-:W-:Y:S05]  /*8210*/  @!P1 BRA `(.L_x_99) ;  /* 0xfffffffc00f09947 */ /* 0x008fea000383ffff */
[----:B------:R-:W-:Y:S05]  /*8220*/  BRA `(.L_x_98) ;  /* 0xffffffd800f47947 */ /* 0x000fea000383ffff */
.L_x_101:
[----:B---3--:R3:W4:Y:S02]  /*8230*/  SYNCS.PHASECHK.TRANS64.TRYWAIT P0, [R84+URZ+0x120], R7 ;  /* 0x00012007540075a7 */ /* 0x00872400080011ff */
[----:B----4-:R-:W-:Y:S05]  /*8240*/  @!P0 NANOSLEEP.SYNCS 0x989680 ;  /* 0x009896800000895d */ /* 0x010fea0003900000 */
[----:B------:R-:W4:Y:S02]  /*8250*/  @!P0 SYNCS.PHASECHK.TRANS64 P0, [R84+URZ+0x120], R7 ;  /* 0x00012007540085a7 */ /* 0x000f2400080010ff */
[----:B----4-:R-:W-:Y:S05]  /*8260*/  @!P0 BRA `(.L_x_101) ;  /* 0xfffffffc00f08947 */ /* 0x010fea000383ffff */
[----:B------:R-:W-:Y:S05]  /*8270*/  BRA `(.L_x_100) ;  /* 0xffffffdc006c7947 */ /* 0x000fea000383ffff */
.L_x_112:
[----:B-1----:R1:W2:Y:S02]  /*8280*/  SYNCS.PHASECHK.TRANS64.TRYWAIT P0, [R2+URZ+0xc0], R5 ;  /* 0x0000c005020075a7 */ /* 0x0022a400080011ff */
[----:B--2---:R-:W-:Y:S05]  /*8290*/  @!P0 NANOSLEEP.SYNCS 0x989680 ;  /* 0x009896800000895d */ /* 0x004fea0003900000 */
[----:B------:R-:W2:Y:S02]  /*82a0*/  @!P0 SYNCS.PHASECHK.TRANS64 P0, [R2+URZ+0xc0], R5 ;  /* 0x0000c005020085a7 */ /* 0x000ea400080010ff */
[----:B--2---:R-:W-:Y:S05]  /*82b0*/  @!P0 BRA `(.L_x_112) ;  /* 0xfffffffc00f08947 */ /* 0x004fea000383ffff */
[----:B------:R-:W-:Y:S05]  /*82c0*/  BRA `(.L_x_111) ;  /* 0xffffffe400b47947 */ /* 0x000fea000383ffff */
        .weak           $__internal_0_$__cuda_sm10x_tcgen05_guardrail_trap_col_being_dealloced_not_returned_by_alloc
        .type           $__internal_0_$__cuda_sm10x_tcgen05_guardrail_trap_col_being_dealloced_not_returned_by_alloc,@function
        .size           $__internal_0_$__cuda_sm10x_tcgen05_guardrail_trap_col_being_dealloced_not_returned_by_alloc,($__internal_1_$__cuda_sm10x_tcgen05_guardrail_trap_phase_invalid_during_alloc - $__internal_0_$__cuda_sm10x_tcgen05_guardrail_trap_col_being_dealloced_not_returned_by_alloc)
$__internal_0_$__cuda_sm10x_tcgen05_guardrail_trap_col_being_dealloced_not_returned_by_alloc:
[----:B------:R-:W-:Y:S05]  /*82d0*/  BPT.TRAP 0x1 ;  /* 0x000000040000795c */ /* 0x000fea0000300000 */
[----:B------:R-:W-:-:S04]  /*82e0*/  HFMA2 R3, -RZ, RZ, 0, 0 ;  /* 0x00000000ff037431 */ /* 0x000fc800000001ff */
[----:B------:R-:W-:Y:S05]  /*82f0*/  RET.REL.NODEC R2 `(_ZN7cutlass13device_kernelINS_4gemm6kernel13GemmUniversalIN4cute5tupleIJiiiiEEENS1_10collective13CollectiveMmaINS1_35MainloopSm100TmaUmmaWarpSpecializedILi12ELi2ELi4ENS5_IJNS4_1CILi1EEESB_SB_EEEEENS5_IJNSA_ILi64EEESE_NSA_ILi32EEEEEENS_10tfloat32_tENS5_IJlSB_lEEESH_SI_NS4_8TiledMMAINS4_8MMA_AtomIJNS4_17SM100_MMA_TF32_SSISH_SH_fLi64ELi64ELNS4_4UMMA5MajorE0ELSN_0ELNSM_7ScaleInE0ELSO_0EEEEEENS4_6LayoutISC_NS5_IJNSA_ILi0EEESS_SS_EEEEENS5_IJNS4_10UnderscoreESV_SV_EEEEENS4_13SM90_TMA_LOADENS4_14ComposedLayoutINS4_7SwizzleILi3ELi4ELi3EEENS4_18smem_ptr_flag_bitsILi32EEENSR_INS5_IJNSA_ILi8EEESF_EEENS5_IJSF_SB_EEEEEEEvNS4_8identityESY_S18_vS19_EENS_8epilogue10collective18CollectiveEpilogueINS1B_23Sm100TmaWarpSpecializedILi3ELi2ELi16ELb1ELb0EEEJSG_NS5_IJNSR_ISE_SB_EENSR_ISF_SB_EEEEESH_SI_SH_SI_NS1B_6fusion15FusionCallbacksIS1F_NS1J_17LinearCombinationISH_fSH_fLNS_15FloatRoundStyleE2EEESG_S1I_JEEENS4_5SM1004TMEM4LOAD26SM100_TMEM_LOAD_16dp128b8xESY_S18_NS4_17SM75_U32x4_LDSM_NENS4_14SM90_TMA_STOREES18_NS4_17SM90_U32x4_STSM_NENS4_39AutoVectorizingCopyWithAssumedAlignmentILi128EEEEEEvvEEEEvNT_6ParamsE) ;  /* 0xffffff7c02407950 */ /* 0x000fea0003c3ffff */
        .weak           $__internal_1_$__cuda_sm10x_tcgen05_guardrail_trap_phase_invalid_during_alloc
        .type           $__internal_1_$__cuda_sm10x_tcgen05_guardrail_trap_phase_invalid_during_alloc,@function
        .size           $__internal_1_$__cuda_sm10x_tcgen05_guardrail_trap_phase_invalid_during_alloc,($__internal_2_$__cuda_sm10x_tcgen05_guardrail_trap_unallocated_columns_being_dealloced - $__internal_1_$__cuda_sm10x_tcgen05_guardrail_trap_phase_invalid_during_alloc)
$__internal_1_$__cuda_sm10x_tcgen05_guardrail_trap_phase_invalid_during_alloc:
[----:B------:R-:W-:Y:S05]  /*8300*/  BPT.TRAP 0x1 ;  /* 0x000000040000795c */ /* 0x000fea0000300000 */
[----:B------:R-:W-:-:S04]  /*8310*/  MOV R3, 0x0 ;  /* 0x0000000000037802 */ /* 0x000fc80000000f00 */
[----:B------:R-:W-:Y:S05]  /*8320*/  RET.REL.NODEC R2 `(_ZN7cutlass13device_kernelINS_4gemm6kernel13GemmUniversalIN4cute5tupleIJiiiiEEENS1_10collective13CollectiveMmaINS1_35MainloopSm100TmaUmmaWarpSpecializedILi12ELi2ELi4ENS5_IJNS4_1CILi1EEESB_SB_EEEEENS5_IJNSA_ILi64EEESE_NSA_ILi32EEEEEENS_10tfloat32_tENS5_IJlSB_lEEESH_SI_NS4_8TiledMMAINS4_8MMA_AtomIJNS4_17SM100_MMA_TF32_SSISH_SH_fLi64ELi64ELNS4_4UMMA5MajorE0ELSN_0ELNSM_7ScaleInE0ELSO_0EEEEEENS4_6LayoutISC_NS5_IJNSA_ILi0EEESS_SS_EEEEENS5_IJNS4_10UnderscoreESV_SV_EEEEENS4_13SM90_TMA_LOADENS4_14ComposedLayoutINS4_7SwizzleILi3ELi4ELi3EEENS4_18smem_ptr_flag_bitsILi32EEENSR_INS5_IJNSA_ILi8EEESF_EEENS5_IJSF_SB_EEEEEEEvNS4_8identityESY_S18_vS19_EENS_8epilogue10collective18CollectiveEpilogueINS1B_23Sm100TmaWarpSpecializedILi3ELi2ELi16ELb1ELb0EEEJSG_NS5_IJNSR_ISE_SB_EENSR_ISF_SB_EEEEESH_SI_SH_SI_NS1B_6fusion15FusionCallbacksIS1F_NS1J_17LinearCombinationISH_fSH_fLNS_15FloatRoundStyleE2EEESG_S1I_JEEENS4_5SM1004TMEM4LOAD26SM100_TMEM_LOAD_16dp128b8xESY_S18_NS4_17SM75_U32x4_LDSM_NENS4_14SM90_TMA_STOREES18_NS4_17SM90_U32x4_STSM_NENS4_39AutoVectorizingCopyWithAssumedAlignmentILi128EEEEEEvvEEEEvNT_6ParamsE) ;  /* 0xffffff7c02347950 */ /* 0x000fea0003c3ffff */
        .weak           $__internal_2_$__cuda_sm10x_tcgen05_guardrail_trap_unallocated_columns_being_dealloced
        .type           $__internal_2_$__cuda_sm10x_tcgen05_guardrail_trap_unallocated_columns_being_dealloced,@function
        .size           $__internal_2_$__cuda_sm10x_tcgen05_guardrail_trap_unallocated_columns_being_dealloced,(.L_x_179 - $__internal_2_$__cuda_sm10x_tcgen05_guardrail_trap_unallocated_columns_being_dealloced)
$__internal_2_$__cuda_sm10x_tcgen05_guardrail_trap_unallocated_columns_being_dealloced:
[----:B------:R-:W-:Y:S05]  /*8330*/  BPT.TRAP 0x1 ;  /* 0x000000040000795c */ /* 0x000fea0000300000 */
[----:B------:R-:W-:-:S04]  /*8340*/  HFMA2 R3, -RZ, RZ, 0, 0 ;  /* 0x00000000ff037431 */ /* 0x000fc800000001ff */
[----:B------:R-:W-:Y:S05]  /*8350*/  RET.REL.NODEC R2 `(_ZN7cutlass13device_kernelINS_4gemm6kernel13GemmUniversalIN4cute5tupleIJiiiiEEENS1_10collective13CollectiveMmaINS1_35MainloopSm100TmaUmmaWarpSpecializedILi12ELi2ELi4ENS5_IJNS4_1CILi1EEESB_SB_EEEEENS5_IJNSA_ILi64EEESE_NSA_ILi32EEEEEENS_10tfloat32_tENS5_IJlSB_lEEESH_SI_NS4_8TiledMMAINS4_8MMA_AtomIJNS4_17SM100_MMA_TF32_SSISH_SH_fLi64ELi64ELNS4_4UMMA5MajorE0ELSN_0ELNSM_7ScaleInE0ELSO_0EEEEEENS4_6LayoutISC_NS5_IJNSA_ILi0EEESS_SS_EEEEENS5_IJNS4_10UnderscoreESV_SV_EEEEENS4_13SM90_TMA_LOADENS4_14ComposedLayoutINS4_7SwizzleILi3ELi4ELi3EEENS4_18smem_ptr_flag_bitsILi32EEENSR_INS5_IJNSA_ILi8EEESF_EEENS5_IJSF_SB_EEEEEEEvNS4_8identityESY_S18_vS19_EENS_8epilogue10collective18CollectiveEpilogueINS1B_23Sm100TmaWarpSpecializedILi3ELi2ELi16ELb1ELb0EEEJSG_NS5_IJNSR_ISE_SB_EENSR_ISF_SB_EEEEESH_SI_SH_SI_NS1B_6fusion15FusionCallbacksIS1F_NS1J_17LinearCombinationISH_fSH_fLNS_15FloatRoundStyleE2EEESG_S1I_JEEENS4_5SM1004TMEM4LOAD26SM100_TMEM_LOAD_16dp128b8xESY_S18_NS4_17SM75_U32x4_LDSM_NENS4_14SM90_TMA_STOREES18_NS4_17SM90_U32x4_STSM_NENS4_39AutoVectorizingCopyWithAssumedAlignmentILi128EEEEEEvvEEEEvNT_6ParamsE) ;  /* 0xffffff7c02287950 */ /* 0x000fea0003c3ffff */
.L_x_178:
[----:B------:R-:W-:-:S00]  /*8360*/  BRA `(.L_x_178) ;  /* 0xfffffffc00fc7947 */ /* 0x000fc0000383ffff */
[----:B------:R-:W-:-:S00]  /*8370*/  NOP ;  /* 0x0000000000007918 */ /* 0x000fc00000000000 */
        /* <DEDUP_REMOVED lines=8> */
.L_x_179:


//--------------------- .nv.global.init           --------------------------
	.section	.nv.global.init,"aw",@progbits
.nv.global.init:
	.type		$str$27,@object
	.size		$str$27,($str$28 - $str$27)
$str$27:
        /*0000*/ 	.byte	0x28, 0x61, 0x64, 0x64, 0x72, 0x65, 0x73, 0x73, 0x20, 0x26, 0x20, 0x6d, 0x61, 0x73, 0x6b, 0x29
        /*0010*/ 	.byte	0x20, 0x3d, 0x3d, 0x20, 0x30, 0x00
	.type		$str$28,@object
	.size		$str$28,($str$26 - $str$28)
$str$28:
        /*0016*/ 	.byte	0x2f, 0x74, 0x6d, 0x70, 0x2f, 0x63, 0x75, 0x74, 0x6c, 0x61, 0x73, 0x73, 0x5f, 0x73, 0x77, 0x65
        /*0026*/ 	.byte	0x65, 0x70, 0x5f, 0x73, 0x72, 0x63, 0x2f, 0x69, 0x6e, 0x63, 0x6c, 0x75, 0x64, 0x65, 0x2f, 0x63
        /*0036*/ 	.byte	0x75, 0x74, 0x65, 0x2f, 0x70, 0x6f, 0x69, 0x6e, 0x74, 0x65, 0x72, 0x5f, 0x66, 0x6c, 0x61, 0x67
        /*0046*/ 	.byte	0x67, 0x65, 0x64, 0x2e, 0x68, 0x70, 0x70, 0x00
	.type		$str$26,@object
	.size		$str$26,($str$25 - $str$26)
$str$26:
        /*004e*/ 	.byte	0x2f, 0x74, 0x6d, 0x70, 0x2f, 0x63, 0x75, 0x74, 0x6c, 0x61, 0x73, 0x73, 0x5f, 0x73, 0x77, 0x65
        /*005e*/ 	.byte	0x65, 0x70, 0x5f, 0x73, 0x72, 0x63, 0x2f, 0x69, 0x6e, 0x63, 0x6c, 0x75, 0x64, 0x65, 0x2f, 0x63
        /*006e*/ 	.byte	0x75, 0x74, 0x65, 0x2f, 0x61, 0x74, 0x6f, 0x6d, 0x2f, 0x63, 0x6f, 0x70, 0x79, 0x5f, 0x74, 0x72
        /*007e*/ 	.byte	0x61, 0x69, 0x74, 0x73, 0x5f, 0x73, 0x6d, 0x31, 0x30, 0x30, 0x2e, 0x68, 0x70, 0x70, 0x00
	.type		$str$25,@object
	.size		$str$25,(__unnamed_1 - $str$25)
$str$25:
        /*008d*/ 	.byte	0x28, 0x28, 0x75, 0x69, 0x6e, 0x74, 0x33, 0x32, 0x5f, 0x74, 0x28, 0x74, 0x68, 0x72, 0x65, 0x61
        /*009d*/ 	.byte	0x64, 0x49, 0x64, 0x78, 0x2e, 0x78, 0x29, 0x20, 0x2f, 0x20, 0x33, 0x32, 0x29, 0x20, 0x25, 0x20
        /*00ad*/ 	.byte	0x34, 0x29, 0x20, 0x3d, 0x3d, 0x20, 0x28, 0x28, 0x28, 0x74, 0x6d, 0x65, 0x6d, 0x5f, 0x61, 0x64
        /*00bd*/ 	.byte	0x64, 0x72, 0x20, 0x3e, 0x3e, 0x20, 0x31, 0x36, 0x29, 0x20, 0x2f, 0x20, 0x33, 0x32, 0x29, 0x20
        /*00cd*/ 	.byte	0x25, 0x20, 0x34, 0x29, 0x00
	.type		__unnamed_1,@object
	.size		__unnamed_1,(__unnamed_2 - __unnamed_1)
__unnamed_1:
        /*00d2*/ 	.byte	0x61, 0x75, 0x74, 0x6f, 0x20, 0x63, 0x75, 0x74, 0x65, 0x3a, 0x3a, 0x61, 0x73, 0x5f, 0x70, 0x6f
        /* <DEDUP_REMOVED lines=24> */
        /*0262*/ 	.byte	0x30, 0x34, 0x38, 0x3e, 0x3e, 0x3e, 0x3e, 0x5d, 0x00
	.type		__unnamed_2,@object
	.size		__unnamed_2,(.L_2 - __unnamed_2)
__unnamed_2:
        /* <DEDUP_REMOVED lines=45> */
        /*053b*/ 	.byte	0x3e, 0x3e, 0x3e, 0x5d, 0x00
.L_2:


//--------------------- .nv.shared._ZN7cutlass13device_kernelINS_4gemm6kernel13GemmUniversalIN4cute5tupleIJiiiiEEENS1_10collective13CollectiveMmaINS1_35MainloopSm100TmaUmmaWarpSpecializedILi12ELi2ELi4ENS5_IJNS4_1CILi1EEESB_SB_EEEEENS5_IJNSA_ILi64EEESE_NSA_ILi32EEEEEENS_10tfloat32_tENS5_IJlSB_lEEESH_SI_NS4_8TiledMMAINS4_8MMA_AtomIJNS4_17SM100_MMA_TF32_SSISH_SH_fLi64ELi64ELNS4_4UMMA5MajorE0ELSN_0ELNSM_7ScaleInE0ELSO_0EEEEEENS4_6LayoutISC_NS5_IJNSA_ILi0EEESS_SS_EEEEENS5_IJNS4_10UnderscoreESV_SV_EEEEENS4_13SM90_TMA_LOADENS4_14ComposedLayoutINS4_7SwizzleILi3ELi4ELi3EEENS4_18smem_ptr_flag_bitsILi32EEENSR_INS5_IJNSA_ILi8EEESF_EEENS5_IJSF_SB_EEEEEEEvNS4_8identityESY_S18_vS19_EENS_8epilogue10collective18CollectiveEpilogueINS1B_23Sm100TmaWarpSpecializedILi3ELi2ELi16ELb1ELb0EEEJSG_NS5_IJNSR_ISE_SB_EENSR_ISF_SB_EEEEESH_SI_SH_SI_NS1B_6fusion15FusionCallbacksIS1F_NS1J_17LinearCombinationISH_fSH_fLNS_15FloatRoundStyleE2EEESG_S1I_JEEENS4_5SM1004TMEM4LOAD26SM100_TMEM_LOAD_16dp128b8xESY_S18_NS4_17SM75_U32x4_LDSM_NENS4_14SM90_TMA_STOREES18_NS4_17SM90_U32x4_STSM_NENS4_39AutoVectorizingCopyWithAssumedAlignmentILi128EEEEEEvvEEEEvNT_6ParamsE --------------------------
	.section	.nv.shared._ZN7cutlass13device_kernelINS_4gemm6kernel13GemmUniversalIN4cute5tupleIJiiiiEEENS1_10collective13CollectiveMmaINS1_35MainloopSm100TmaUmmaWarpSpecializedILi12ELi2ELi4ENS5_IJNS4_1CILi1EEESB_SB_EEEEENS5_IJNSA_ILi64EEESE_NSA_ILi32EEEEEENS_10tfloat32_tENS5_IJlSB_lEEESH_SI_NS4_8TiledMMAINS4_8MMA_AtomIJNS4_17SM100_MMA_TF32_SSISH_SH_fLi64ELi64ELNS4_4UMMA5MajorE0ELSN_0ELNSM_7ScaleInE0ELSO_0EEEEEENS4_6LayoutISC_NS5_IJNSA_ILi0EEESS_SS_EEEEENS5_IJNS4_10UnderscoreESV_SV_EEEEENS4_13SM90_TMA_LOADENS4_14ComposedLayoutINS4_7SwizzleILi3ELi4ELi3EEENS4_18smem_ptr_flag_bitsILi32EEENSR_INS5_IJNSA_ILi8EEESF_EEENS5_IJSF_SB_EEEEEEEvNS4_8identityESY_S18_vS19_EENS_8epilogue10collective18CollectiveEpilogueINS1B_23Sm100TmaWarpSpecializedILi3ELi2ELi16ELb1ELb0EEEJSG_NS5_IJNSR_ISE_SB_EENSR_ISF_SB_EEEEESH_SI_SH_SI_NS1B_6fusion15FusionCallbacksIS1F_NS1J_17LinearCombinationISH_fSH_fLNS_15FloatRoundStyleE2EEESG_S1I_JEEENS4_5SM1004TMEM4LOAD26SM100_TMEM_LOAD_16dp128b8xESY_S18_NS4_17SM75_U32x4_LDSM_NENS4_14SM90_TMA_STOREES18_NS4_17SM90_U32x4_STSM_NENS4_39AutoVectorizingCopyWithAssumedAlignmentILi128EEEEEEvvEEEEvNT_6ParamsE,"aw",@nobits
	.sectionflags	@""
	.align	16
	.zero		1024


//--------------------- .nv.shared.reserved.0     --------------------------
	.section	.nv.shared.reserved.0,"aw",@nobits
	.weak		__nv_reservedSMEM_offset_0_alias
	.size		__nv_reservedSMEM_offset_0_alias, 0, 64
	.other		__nv_reservedSMEM_offset_0_alias,@"STO_CUDA_RESERVED_SHARED STV_DEFAULT"
__nv_reservedSMEM_offset_0_alias:
	.zero		0
.nv.shared.reserved.0:
	.zero		64
	.weak		__nv_reservedSMEM_tcgen05_partition
	.type		__nv_reservedSMEM_tcgen05_partition,@object
	.size		__nv_reservedSMEM_tcgen05_partition,(.L_0 - __nv_reservedSMEM_tcgen05_partition)
__nv_reservedSMEM_tcgen05_partition:
	.zero		32
.L_0:


//--------------------- .nv.global                --------------------------
	.section	.nv.global,"aw",@nobits
.nv.global:
	.type		_ZN40_INTERNAL_0dcf971c_4_k_cu_4aae22c9_285314cute1_E,@object
	.size		_ZN40_INTERNAL_0dcf971c_4_k_cu_4aae22c9_285314cute1_E,(_ZN40_INTERNAL_0dcf971c_4_k_cu_4aae22c9_285314cuda3std3__45__cpo6cbeginE - _ZN40_INTERNAL_0dcf971c_4_k_cu_4aae22c9_285314cute1_E)
_ZN40_INTERNAL_0dcf971c_4_k_cu_4aae22c9_285314cute1_E:
	.zero		1
	.type		_ZN40_INTERNAL_0dcf971c_4_k_cu_4aae22c9_285314cuda3std3__45__cpo6cbeginE,@object
	.size		_ZN40_INTERNAL_0dcf971c_4_k_cu_4aae22c9_285314cuda3std3__45__cpo6cbeginE,(_ZN40_INTERNAL_0dcf971c_4_k_cu_4aae22c9_285314cuda3std3__48in_placeE - _ZN40_INTERNAL_0dcf971c_4_k_cu_4aae22c9_285314cuda3std3__45__cpo6cbeginE)
_ZN40_INTERNAL_0dcf971c_4_k_cu_4aae22c9_285314cuda3std3__45__cpo6cbeginE:
	.zero		1
	.type		_ZN40_INTERNAL_0dcf971c_4_k_cu_4aae22c9_285314cuda3std3__48in_placeE,@object
	.size		_ZN40_INTERNAL_0dcf971c_4_k_cu_4aae22c9_285314cuda3std3__48in_placeE,(_ZN40_INTERNAL_0dcf971c_4_k_cu_4aae22c9_285314cuda3std6ranges3__45__cpo9iter_moveE - _ZN40_INTERNAL_0dcf971c_4_k_cu_4aae22c9_285314cuda3std3__48in_placeE)
_ZN40_INTERNAL_0dcf971c_4_k_cu_4aae22c9_285314cuda3std3__48in_placeE:
	.zero		1
	.type		_ZN40_INTERNAL_0dcf971c_4_k_cu_4aae22c9_285314cuda3std6ranges3__45__cpo9iter_moveE,@object
	.size		_ZN40_INTERNAL_0dcf971c_4_k_cu_4aae22c9_285314cuda3std6ranges3__45__cpo9iter_moveE,(_ZN40_INTERNAL_0dcf971c_4_k_cu_4aae22c9_285314cuda3std3__45__cpo5beginE - _ZN40_INTERNAL_0dcf971c_4_k_cu_4aae22c9_285314cuda3std6ranges3__45__cpo9iter_moveE)
_ZN40_INTERNAL_0dcf971c_4_k_cu_4aae22c9_285314cuda3std6ranges3__45__cpo9iter_moveE:
	.zero		1
	.type		_ZN40_INTERNAL_0dcf971c_4_k_cu_4aae22c9_285314cuda3std3__45__cpo5beginE,@object
	.size		_ZN40_INTERNAL_0dcf971c_4_k_cu_4aae22c9_285314cuda3std3__45__cpo5beginE,(_ZN40_INTERNAL_0dcf971c_4_k_cu_4aae22c9_285314cuda3std3__442_GLOBAL__N__0dcf971c_4_k_cu_4aae22c9_285316ignoreE - _ZN40_INTERNAL_0dcf971c_4_k_cu_4aae22c9_285314cuda3std3__45__cpo5beginE)
_ZN40_INTERNAL_0dcf971c_4_k_cu_4aae22c9_285314cuda3std3__45__cpo5beginE:
	.zero		1
	.type		_ZN40_INTERNAL_0dcf971c_4_k_cu_4aae22c9_285314cuda3std3__442_GLOBAL__N__0dcf971c_4_k_cu_4aae22c9_285316ignoreE,@object
	.size		_ZN40_INTERNAL_0dcf971c_4_k_cu_4aae22c9_285314cuda3std3__442_GLOBAL__N__0dcf971c_4_k_cu_4aae22c9_285316ignoreE,(_ZN40_INTERNAL_0dcf971c_4_k_cu_4aae22c9_285314cute7productE - _ZN40_INTERNAL_0dcf971c_4_k_cu_4aae22c9_285314cuda3std3__442_GLOBAL__N__0dcf971c_4_k_cu_4aae22c9_285316ignoreE)
_ZN40_INTERNAL_0dcf971c_4_k_cu_4aae22c9_285314cuda3std3__442_GLOBAL__N__0dcf971c_4_k_cu_4aae22c9_285316ignoreE:
	.zero		1
	.type		_ZN40_INTERNAL_0dcf971c_4_k_cu_4aae22c9_285314cute7productE,@object
	.size		_ZN40_INTERNAL_0dcf971c_4_k_cu_4aae22c9_285314cute7productE,(_ZN40_INTERNAL_0dcf971c_4_k_cu_4aae22c9_285314cuda3std3__45__cpo3endE - _ZN40_INTERNAL_0dcf971c_4_k_cu_4aae22c9_285314cute7productE)
_ZN40_INTERNAL_0dcf971c_4_k_cu_4aae22c9_285314cute7productE:
	.zero		1
	.type		_ZN40_INTERNAL_0dcf971c_4_k_cu_4aae22c9_285314cuda3std3__45__cpo3endE,@object
	.size		_ZN40_INTERNAL_0dcf971c_4_k_cu_4aae22c9_285314cuda3std3__45__cpo3endE,(_ZN40_INTERNAL_0dcf971c_4_k_cu_4aae22c9_285314cuda3std3__419piecewise_constructE - _ZN40_INTERNAL_0dcf971c_4_k_cu_4aae22c9_285314cuda3std3__45__cpo3endE)
_ZN40_INTERNAL_0dcf971c_4_k_cu_4aae22c9_285314cuda3std3__45__cpo3endE:
	.zero		1
	.type		_ZN40_INTERNAL_0dcf971c_4_k_cu_4aae22c9_285314cuda3std3__419piecewise_constructE,@object
	.size		_ZN40_INTERNAL_0dcf971c_4_k_cu_4aae22c9_285314cuda3std3__419piecewise_constructE,(_ZN40_INTERNAL_0dcf971c_4_k_cu_4aae22c9_285314cuda3std3__45__cpo4cendE - _ZN40_INTERNAL_0dcf971c_4_k_cu_4aae22c9_285314cuda3std3__419piecewise_constructE)
_ZN40_INTERNAL_0dcf971c_4_k_cu_4aae22c9_285314cuda3std3__419piecewise_constructE:
	.zero		1
	.type		_ZN40_INTERNAL_0dcf971c_4_k_cu_4aae22c9_285314cuda3std3__45__cpo4cendE,@object
	.size		_ZN40_INTERNAL_0dcf971c_4_k_cu_4aae22c9_285314cuda3std3__45__cpo4cendE,(_ZN40_INTERNAL_0dcf971c_4_k_cu_4aae22c9_285314cuda3std6ranges3__45__cpo4swapE - _ZN40_INTERNAL_0dcf971c_4_k_cu_4aae22c9_285314cuda3std3__45__cpo4cendE)
_ZN40_INTERNAL_0dcf971c_4_k_cu_4aae22c9_285314cuda3std3__45__cpo4cendE:
	.zero		1
	.type		_ZN40_INTERNAL_0dcf971c_4_k_cu_4aae22c9_285314cuda3std6ranges3__45__cpo4swapE,@object
	.size		_ZN40_INTERNAL_0dcf971c_4_k_cu_4aae22c9_285314cuda3std6ranges3__45__cpo4swapE,(.L_10 - _ZN40_INTERNAL_0dcf971c_4_k_cu_4aae22c9_285314cuda3std6ranges3__45__cpo4swapE)
_ZN40_INTERNAL_0dcf971c_4_k_cu_4aae22c9_285314cuda3std6ranges3__45__cpo4swapE:
	.zero		1
.L_10:


//--------------------- .nv.constant0._ZN7cutlass13device_kernelINS_4gemm6kernel13GemmUniversalIN4cute5tupleIJiiiiEEENS1_10collective13CollectiveMmaINS1_35MainloopSm100TmaUmmaWarpSpecializedILi12ELi2ELi4ENS5_IJNS4_1CILi1EEESB_SB_EEEEENS5_IJNSA_ILi64EEESE_NSA_ILi32EEEEEENS_10tfloat32_tENS5_IJlSB_lEEESH_SI_NS4_8TiledMMAINS4_8MMA_AtomIJNS4_17SM100_MMA_TF32_SSISH_SH_fLi64ELi64ELNS4_4UMMA5MajorE0ELSN_0ELNSM_7ScaleInE0ELSO_0EEEEEENS4_6LayoutISC_NS5_IJNSA_ILi0EEESS_SS_EEEEENS5_IJNS4_10UnderscoreESV_SV_EEEEENS4_13SM90_TMA_LOADENS4_14ComposedLayoutINS4_7SwizzleILi3ELi4ELi3EEENS4_18smem_ptr_flag_bitsILi32EEENSR_INS5_IJNSA_ILi8EEESF_EEENS5_IJSF_SB_EEEEEEEvNS4_8identityESY_S18_vS19_EENS_8epilogue10collective18CollectiveEpilogueINS1B_23Sm100TmaWarpSpecializedILi3ELi2ELi16ELb1ELb0EEEJSG_NS5_IJNSR_ISE_SB_EENSR_ISF_SB_EEEEESH_SI_SH_SI_NS1B_6fusion15FusionCallbacksIS1F_NS1J_17LinearCombinationISH_fSH_fLNS_15FloatRoundStyleE2EEESG_S1I_JEEENS4_5SM1004TMEM4LOAD26SM100_TMEM_LOAD_16dp128b8xESY_S18_NS4_17SM75_U32x4_LDSM_NENS4_14SM90_TMA_STOREES18_NS4_17SM90_U32x4_STSM_NENS4_39AutoVectorizingCopyWithAssumedAlignmentILi128EEEEEEvvEEEEvNT_6ParamsE --------------------------
	.section	.nv.constant0._ZN7cutlass13device_kernelINS_4gemm6kernel13GemmUniversalIN4cute5tupleIJiiiiEEENS1_10collective13CollectiveMmaINS1_35MainloopSm100TmaUmmaWarpSpecializedILi12ELi2ELi4ENS5_IJNS4_1CILi1EEESB_SB_EEEEENS5_IJNSA_ILi64EEESE_NSA_ILi32EEEEEENS_10tfloat32_tENS5_IJlSB_lEEESH_SI_NS4_8TiledMMAINS4_8MMA_AtomIJNS4_17SM100_MMA_TF32_SSISH_SH_fLi64ELi64ELNS4_4UMMA5MajorE0ELSN_0ELNSM_7ScaleInE0ELSO_0EEEEEENS4_6LayoutISC_NS5_IJNSA_ILi0EEESS_SS_EEEEENS5_IJNS4_10UnderscoreESV_SV_EEEEENS4_13SM90_TMA_LOADENS4_14ComposedLayoutINS4_7SwizzleILi3ELi4ELi3EEENS4_18smem_ptr_flag_bitsILi32EEENSR_INS5_IJNSA_ILi8EEESF_EEENS5_IJSF_SB_EEEEEEEvNS4_8identityESY_S18_vS19_EENS_8epilogue10collective18CollectiveEpilogueINS1B_23Sm100TmaWarpSpecializedILi3ELi2ELi16ELb1ELb0EEEJSG_NS5_IJNSR_ISE_SB_EENSR_ISF_SB_EEEEESH_SI_SH_SI_NS1B_6fusion15FusionCallbacksIS1F_NS1J_17LinearCombinationISH_fSH_fLNS_15FloatRoundStyleE2EEESG_S1I_JEEENS4_5SM1004TMEM4LOAD26SM100_TMEM_LOAD_16dp128b8xESY_S18_NS4_17SM75_U32x4_LDSM_NENS4_14SM90_TMA_STOREES18_NS4_17SM90_U32x4_STSM_NENS4_39AutoVectorizingCopyWithAssumedAlignmentILi128EEEEEEvvEEEEvNT_6ParamsE,"a",@progbits
	.sectionflags	@""
	.align	4
.nv.constant0._ZN7cutlass13device_kernelINS_4gemm6kernel13GemmUniversalIN4cute5tupleIJiiiiEEENS1_10collective13CollectiveMmaINS1_35MainloopSm100TmaUmmaWarpSpecializedILi12ELi2ELi4ENS5_IJNS4_1CILi1EEESB_SB_EEEEENS5_IJNSA_ILi64EEESE_NSA_ILi32EEEEEENS_10tfloat32_tENS5_IJlSB_lEEESH_SI_NS4_8TiledMMAINS4_8MMA_AtomIJNS4_17SM100_MMA_TF32_SSISH_SH_fLi64ELi64ELNS4_4UMMA5MajorE0ELSN_0ELNSM_7ScaleInE0ELSO_0EEEEEENS4_6LayoutISC_NS5_IJNSA_ILi0EEESS_SS_EEEEENS5_IJNS4_10UnderscoreESV_SV_EEEEENS4_13SM90_TMA_LOADENS4_14ComposedLayoutINS4_7SwizzleILi3ELi4ELi3EEENS4_18smem_ptr_flag_bitsILi32EEENSR_INS5_IJNSA_ILi8EEESF_EEENS5_IJSF_SB_EEEEEEEvNS4_8identityESY_S18_vS19_EENS_8epilogue10collective18CollectiveEpilogueINS1B_23Sm100TmaWarpSpecializedILi3ELi2ELi16ELb1ELb0EEEJSG_NS5_IJNSR_ISE_SB_EENSR_ISF_SB_EEEEESH_SI_SH_SI_NS1B_6fusion15FusionCallbacksIS1F_NS1J_17LinearCombinationISH_fSH_fLNS_15FloatRoundStyleE2EEESG_S1I_JEEENS4_5SM1004TMEM4LOAD26SM100_TMEM_LOAD_16dp128b8xESY_S18_NS4_17SM75_U32x4_LDSM_NENS4_14SM90_TMA_STOREES18_NS4_17SM90_U32x4_STSM_NENS4_39AutoVectorizingCopyWithAssumedAlignmentILi128EEEEEEvvEEEEvNT_6ParamsE:
	.zero		2944


//--------------------- SYMBOLS --------------------------

	.type		.nv.reservedSmem.offset0,@object
	.size		.nv.reservedSmem.offset0,0x4
	.type		.nv.reservedSmem.cap,@object
	.size		.nv.reservedSmem.cap,0x4
	.type		__assertfail,@function
